//
// Generated by NVIDIA NVVM Compiler
//
// Compiler Build ID: CL-36424714
// Cuda compilation tools, release 13.0, V13.0.88
// Based on NVVM 20.0.0
//

.version 9.0
.target sm_100
.address_size 64

	// .globl	_Z7kernel2PjS_jj
.extern .shared .align 16 .b8 val[];

.visible .entry _Z7kernel2PjS_jj(
	.param .u64 .ptr .align 1 _Z7kernel2PjS_jj_param_0,
	.param .u64 .ptr .align 1 _Z7kernel2PjS_jj_param_1,
	.param .u32 _Z7kernel2PjS_jj_param_2,
	.param .u32 _Z7kernel2PjS_jj_param_3
)
{
	.reg .pred 	%p<19>;
	.reg .b32 	%r<84>;
	.reg .b64 	%rd<24>;

	ld.param.u64 	%rd7, [_Z7kernel2PjS_jj_param_0];
	ld.param.u64 	%rd6, [_Z7kernel2PjS_jj_param_1];
	ld.param.u32 	%r36, [_Z7kernel2PjS_jj_param_2];
	cvta.to.global.u64 	%rd1, %rd7;
	mov.u32 	%r1, %tid.x;
	mov.u32 	%r2, %ctaid.y;
	mov.u32 	%r37, %ctaid.x;
	mov.u32 	%r3, %ntid.x;
	shl.b32 	%r38, %r3, 3;
	mul.lo.s32 	%r4, %r38, %r37;
	add.s32 	%r76, %r4, %r1;
	add.s32 	%r39, %r76, %r38;
	min.u32 	%r6, %r39, %r36;
	shl.b32 	%r40, %r1, 2;
	mov.u32 	%r41, val;
	add.s32 	%r7, %r41, %r40;
	mov.b32 	%r42, 0;
	st.shared.u32 	[%r7], %r42;
	setp.le.u32 	%p1, %r36, %r76;
	@%p1 bra 	$L__BB0_7;
	add.s32 	%r44, %r76, %r3;
	max.u32 	%r45, %r6, %r44;
	sub.s32 	%r46, %r45, %r44;
	setp.gt.u32 	%p2, %r6, %r44;
	selp.u32 	%r47, 1, 0, %p2;
	selp.s32 	%r48, -1, 0, %p2;
	add.s32 	%r49, %r46, %r48;
	div.u32 	%r50, %r49, %r3;
	add.s32 	%r8, %r50, %r47;
	and.b32  	%r51, %r8, 3;
	setp.eq.s32 	%p3, %r51, 3;
	mov.b32 	%r79, 0;
	@%p3 bra 	$L__BB0_6;
	cvt.u64.u32 	%rd8, %r1;
	cvt.u64.u32 	%rd9, %r4;
	add.s64 	%rd10, %rd8, %rd9;
	shl.b64 	%rd11, %rd10, 2;
	add.s64 	%rd23, %rd1, %rd11;
	mul.wide.u32 	%rd3, %r3, 4;
	add.s32 	%r53, %r8, 1;
	and.b32  	%r54, %r53, 3;
	neg.s32 	%r71, %r54;
	mov.b32 	%r79, 0;
$L__BB0_3:
	.pragma "nounroll";
	ld.global.u32 	%r55, [%rd23];
	setp.ne.s32 	%p4, %r55, %r2;
	@%p4 bra 	$L__BB0_5;
	add.s32 	%r79, %r79, 1;
	st.shared.u32 	[%r7], %r79;
$L__BB0_5:
	add.s32 	%r76, %r76, %r3;
	add.s64 	%rd23, %rd23, %rd3;
	add.s32 	%r71, %r71, 1;
	setp.ne.s32 	%p5, %r71, 0;
	@%p5 bra 	$L__BB0_3;
$L__BB0_6:
	setp.lt.u32 	%p6, %r8, 3;
	@%p6 bra 	$L__BB0_7;
	bra.uni 	$L__BB0_16;
$L__BB0_7:
	setp.lt.u32 	%p12, %r3, 2;
	@%p12 bra 	$L__BB0_12;
	mov.b32 	%r83, 1;
$L__BB0_9:
	bar.sync 	0;
	shl.b32 	%r34, %r83, 1;
	add.s32 	%r61, %r34, 1023;
	and.b32  	%r63, %r61, %r1;
	setp.ne.s32 	%p13, %r63, 0;
	add.s32 	%r64, %r83, %r1;
	setp.ge.s32 	%p14, %r64, %r3;
	or.pred  	%p15, %p13, %p14;
	@%p15 bra 	$L__BB0_11;
	shl.b32 	%r65, %r83, 2;
	add.s32 	%r66, %r7, %r65;
	ld.shared.u32 	%r67, [%r66];
	ld.shared.u32 	%r68, [%r7];
	add.s32 	%r69, %r68, %r67;
	st.shared.u32 	[%r7], %r69;
$L__BB0_11:
	setp.lt.s32 	%p16, %r34, %r3;
	mov.u32 	%r83, %r34;
	@%p16 bra 	$L__BB0_9;
$L__BB0_12:
	setp.ne.s32 	%p17, %r1, 0;
	@%p17 bra 	$L__BB0_15;
	ld.shared.u32 	%r35, [val];
	setp.eq.s32 	%p18, %r35, 0;
	@%p18 bra 	$L__BB0_15;
	cvta.to.global.u64 	%rd20, %rd6;
	mul.wide.u32 	%rd21, %r2, 4;
	add.s64 	%rd22, %rd20, %rd21;
	atom.global.add.u32 	%r70, [%rd22], %r35;
$L__BB0_15:
	ret;
$L__BB0_16:
	mul.wide.u32 	%rd12, %r76, 4;
	add.s64 	%rd13, %rd1, %rd12;
	ld.global.u32 	%r56, [%rd13];
	setp.ne.s32 	%p7, %r56, %r2;
	@%p7 bra 	$L__BB0_18;
	add.s32 	%r79, %r79, 1;
	st.shared.u32 	[%r7], %r79;
$L__BB0_18:
	add.s32 	%r23, %r76, %r3;
	mul.wide.u32 	%rd14, %r23, 4;
	add.s64 	%rd15, %rd1, %rd14;
	ld.global.u32 	%r57, [%rd15];
	setp.ne.s32 	%p8, %r57, %r2;
	@%p8 bra 	$L__BB0_20;
	add.s32 	%r79, %r79, 1;
	st.shared.u32 	[%r7], %r79;
$L__BB0_20:
	add.s32 	%r26, %r23, %r3;
	mul.wide.u32 	%rd16, %r26, 4;
	add.s64 	%rd17, %rd1, %rd16;
	ld.global.u32 	%r58, [%rd17];
	setp.ne.s32 	%p9, %r58, %r2;
	@%p9 bra 	$L__BB0_22;
	add.s32 	%r79, %r79, 1;
	st.shared.u32 	[%r7], %r79;
$L__BB0_22:
	add.s32 	%r29, %r26, %r3;
	mul.wide.u32 	%rd18, %r29, 4;
	add.s64 	%rd19, %rd1, %rd18;
	ld.global.u32 	%r59, [%rd19];
	setp.ne.s32 	%p10, %r59, %r2;
	@%p10 bra 	$L__BB0_24;
	add.s32 	%r79, %r79, 1;
	st.shared.u32 	[%r7], %r79;
$L__BB0_24:
	add.s32 	%r76, %r29, %r3;
	setp.lt.u32 	%p11, %r76, %r6;
	@%p11 bra 	$L__BB0_16;
	bra.uni 	$L__BB0_7;

}
	// .globl	_Z7kernel1PjS_jj
.visible .entry _Z7kernel1PjS_jj(
	.param .u64 .ptr .align 1 _Z7kernel1PjS_jj_param_0,
	.param .u64 .ptr .align 1 _Z7kernel1PjS_jj_param_1,
	.param .u32 _Z7kernel1PjS_jj_param_2,
	.param .u32 _Z7kernel1PjS_jj_param_3
)
{
	.reg .pred 	%p<40>;
	.reg .b16 	%rs<3>;
	.reg .b32 	%r<182>;
	.reg .b64 	%rd<32>;

	ld.param.u64 	%rd12, [_Z7kernel1PjS_jj_param_0];
	ld.param.u64 	%rd13, [_Z7kernel1PjS_jj_param_1];
	ld.param.u32 	%r72, [_Z7kernel1PjS_jj_param_2];
	ld.param.u32 	%r73, [_Z7kernel1PjS_jj_param_3];
	cvta.to.global.u64 	%rd1, %rd12;
	cvta.to.global.u64 	%rd2, %rd13;
	mov.u32 	%r1, %tid.x;
	mov.u32 	%r2, %ntid.x;
	mov.u32 	%r3, %ctaid.x;
	shl.b32 	%r74, %r2, 3;
	mad.lo.s32 	%r175, %r74, %r3, %r1;
	add.s32 	%r75, %r175, %r74;
	min.u32 	%r5, %r75, %r72;
	cvt.u16.u32 	%rs1, %r2;
	div.u16 	%rs2, 4096, %rs1;
	cvt.u32.u16 	%r76, %rs2;
	mul.lo.s32 	%r179, %r1, %r76;
	add.s32 	%r77, %r179, %r76;
	min.u32 	%r7, %r77, %r73;
	setp.le.u32 	%p1, %r73, %r179;
	@%p1 bra 	$L__BB1_13;
	add.s32 	%r78, %r179, 1;
	max.u32 	%r79, %r7, %r78;
	sub.s32 	%r8, %r79, %r179;
	and.b32  	%r9, %r8, 15;
	sub.s32 	%r80, %r179, %r79;
	setp.gt.u32 	%p2, %r80, -16;
	mov.u32 	%r168, %r179;
	@%p2 bra 	$L__BB1_4;
	and.b32  	%r81, %r8, -16;
	neg.s32 	%r166, %r81;
	shl.b32 	%r82, %r179, 2;
	mov.u32 	%r83, val;
	add.s32 	%r84, %r82, %r83;
	add.s32 	%r165, %r84, 32;
	mov.u32 	%r168, %r179;
$L__BB1_3:
	.pragma "nounroll";
	mov.b32 	%r85, 0;
	st.shared.u32 	[%r165+-32], %r85;
	st.shared.u32 	[%r165+-28], %r85;
	st.shared.u32 	[%r165+-24], %r85;
	st.shared.u32 	[%r165+-20], %r85;
	st.shared.u32 	[%r165+-16], %r85;
	st.shared.u32 	[%r165+-12], %r85;
	st.shared.u32 	[%r165+-8], %r85;
	st.shared.u32 	[%r165+-4], %r85;
	st.shared.u32 	[%r165], %r85;
	st.shared.u32 	[%r165+4], %r85;
	st.shared.u32 	[%r165+8], %r85;
	st.shared.u32 	[%r165+12], %r85;
	st.shared.u32 	[%r165+16], %r85;
	st.shared.u32 	[%r165+20], %r85;
	st.shared.u32 	[%r165+24], %r85;
	st.shared.u32 	[%r165+28], %r85;
	add.s32 	%r168, %r168, 16;
	add.s32 	%r166, %r166, 16;
	add.s32 	%r165, %r165, 64;
	setp.ne.s32 	%p3, %r166, 0;
	@%p3 bra 	$L__BB1_3;
$L__BB1_4:
	setp.eq.s32 	%p4, %r9, 0;
	@%p4 bra 	$L__BB1_13;
	and.b32  	%r19, %r8, 7;
	setp.lt.u32 	%p5, %r9, 8;
	@%p5 bra 	$L__BB1_7;
	shl.b32 	%r86, %r168, 2;
	mov.u32 	%r87, val;
	add.s32 	%r88, %r87, %r86;
	mov.b32 	%r89, 0;
	st.shared.u32 	[%r88], %r89;
	st.shared.u32 	[%r88+4], %r89;
	st.shared.u32 	[%r88+8], %r89;
	st.shared.u32 	[%r88+12], %r89;
	st.shared.u32 	[%r88+16], %r89;
	st.shared.u32 	[%r88+20], %r89;
	st.shared.u32 	[%r88+24], %r89;
	st.shared.u32 	[%r88+28], %r89;
	add.s32 	%r168, %r168, 8;
$L__BB1_7:
	setp.eq.s32 	%p6, %r19, 0;
	@%p6 bra 	$L__BB1_13;
	and.b32  	%r22, %r8, 3;
	setp.lt.u32 	%p7, %r19, 4;
	@%p7 bra 	$L__BB1_10;
	shl.b32 	%r90, %r168, 2;
	mov.u32 	%r91, val;
	add.s32 	%r92, %r91, %r90;
	mov.b32 	%r93, 0;
	st.shared.u32 	[%r92], %r93;
	st.shared.u32 	[%r92+4], %r93;
	st.shared.u32 	[%r92+8], %r93;
	st.shared.u32 	[%r92+12], %r93;
	add.s32 	%r168, %r168, 4;
$L__BB1_10:
	setp.eq.s32 	%p8, %r22, 0;
	@%p8 bra 	$L__BB1_13;
	shl.b32 	%r94, %r168, 2;
	mov.u32 	%r95, val;
	add.s32 	%r172, %r95, %r94;
	neg.s32 	%r171, %r22;
$L__BB1_12:
	.pragma "nounroll";
	mov.b32 	%r96, 0;
	st.shared.u32 	[%r172], %r96;
	add.s32 	%r172, %r172, 4;
	add.s32 	%r171, %r171, 1;
	setp.ne.s32 	%p9, %r171, 0;
	@%p9 bra 	$L__BB1_12;
$L__BB1_13:
	bar.sync 	0;
	setp.le.u32 	%p10, %r72, %r175;
	@%p10 bra 	$L__BB1_20;
	add.s32 	%r97, %r175, %r2;
	max.u32 	%r98, %r5, %r97;
	sub.s32 	%r99, %r98, %r97;
	setp.gt.u32 	%p11, %r5, %r97;
	selp.u32 	%r100, 1, 0, %p11;
	selp.s32 	%r101, -1, 0, %p11;
	add.s32 	%r102, %r99, %r101;
	div.u32 	%r103, %r102, %r2;
	add.s32 	%r31, %r103, %r100;
	and.b32  	%r104, %r31, 3;
	setp.eq.s32 	%p12, %r104, 3;
	@%p12 bra 	$L__BB1_17;
	add.s32 	%r105, %r31, 1;
	and.b32  	%r106, %r105, 3;
	mul.wide.u32 	%rd14, %r175, 4;
	add.s64 	%rd30, %rd1, %rd14;
	mul.wide.u32 	%rd4, %r2, 4;
	neg.s32 	%r173, %r106;
	shl.b32 	%r107, %r3, 3;
	or.b32  	%r108, %r107, %r106;
	mad.lo.s32 	%r175, %r2, %r108, %r1;
$L__BB1_16:
	.pragma "nounroll";
	ld.global.u32 	%r109, [%rd30];
	shl.b32 	%r110, %r109, 2;
	mov.u32 	%r111, val;
	add.s32 	%r112, %r111, %r110;
	atom.shared.add.u32 	%r113, [%r112], 1;
	add.s64 	%rd30, %rd30, %rd4;
	add.s32 	%r173, %r173, 1;
	setp.ne.s32 	%p13, %r173, 0;
	@%p13 bra 	$L__BB1_16;
$L__BB1_17:
	setp.lt.u32 	%p14, %r31, 3;
	@%p14 bra 	$L__BB1_20;
	mov.u32 	%r116, val;
$L__BB1_19:
	mul.wide.u32 	%rd15, %r175, 4;
	add.s64 	%rd16, %rd1, %rd15;
	ld.global.u32 	%r114, [%rd16];
	shl.b32 	%r115, %r114, 2;
	add.s32 	%r117, %r116, %r115;
	atom.shared.add.u32 	%r118, [%r117], 1;
	add.s32 	%r119, %r175, %r2;
	mul.wide.u32 	%rd17, %r119, 4;
	add.s64 	%rd18, %rd1, %rd17;
	ld.global.u32 	%r120, [%rd18];
	shl.b32 	%r121, %r120, 2;
	add.s32 	%r122, %r116, %r121;
	atom.shared.add.u32 	%r123, [%r122], 1;
	add.s32 	%r124, %r119, %r2;
	mul.wide.u32 	%rd19, %r124, 4;
	add.s64 	%rd20, %rd1, %rd19;
	ld.global.u32 	%r125, [%rd20];
	shl.b32 	%r126, %r125, 2;
	add.s32 	%r127, %r116, %r126;
	atom.shared.add.u32 	%r128, [%r127], 1;
	add.s32 	%r129, %r124, %r2;
	mul.wide.u32 	%rd21, %r129, 4;
	add.s64 	%rd22, %rd1, %rd21;
	ld.global.u32 	%r130, [%rd22];
	shl.b32 	%r131, %r130, 2;
	add.s32 	%r132, %r116, %r131;
	atom.shared.add.u32 	%r133, [%r132], 1;
	add.s32 	%r175, %r129, %r2;
	setp.lt.u32 	%p15, %r175, %r5;
	@%p15 bra 	$L__BB1_19;
$L__BB1_20:
	setp.le.u32 	%p16, %r73, %r179;
	bar.sync 	0;
	@%p16 bra 	$L__BB1_61;
	add.s32 	%r134, %r179, 1;
	max.u32 	%r135, %r7, %r134;
	sub.s32 	%r39, %r135, %r179;
	and.b32  	%r40, %r39, 7;
	sub.s32 	%r136, %r179, %r135;
	setp.gt.u32 	%p17, %r136, -8;
	@%p17 bra 	$L__BB1_40;
	and.b32  	%r137, %r39, -8;
	neg.s32 	%r177, %r137;
	shl.b32 	%r138, %r179, 2;
	mov.u32 	%r139, val;
	add.s32 	%r140, %r138, %r139;
	add.s32 	%r176, %r140, 16;
	div.u32 	%r141, 4096, %r2;
	mul.wide.u32 	%rd23, %r141, %r1;
	shl.b64 	%rd24, %rd23, 2;
	add.s64 	%rd25, %rd24, %rd2;
	add.s64 	%rd31, %rd25, 16;
$L__BB1_23:
	.pragma "nounroll";
	ld.shared.u32 	%r46, [%r176+-16];
	setp.eq.s32 	%p18, %r46, 0;
	@%p18 bra 	$L__BB1_25;
	atom.global.add.u32 	%r142, [%rd31+-16], %r46;
$L__BB1_25:
	ld.shared.u32 	%r47, [%r176+-12];
	setp.eq.s32 	%p19, %r47, 0;
	@%p19 bra 	$L__BB1_27;
	atom.global.add.u32 	%r143, [%rd31+-12], %r47;
$L__BB1_27:
	ld.shared.u32 	%r48, [%r176+-8];
	setp.eq.s32 	%p20, %r48, 0;
	@%p20 bra 	$L__BB1_29;
	atom.global.add.u32 	%r144, [%rd31+-8], %r48;
$L__BB1_29:
	ld.shared.u32 	%r49, [%r176+-4];
	setp.eq.s32 	%p21, %r49, 0;
	@%p21 bra 	$L__BB1_31;
	atom.global.add.u32 	%r145, [%rd31+-4], %r49;
$L__BB1_31:
	ld.shared.u32 	%r50, [%r176];
	setp.eq.s32 	%p22, %r50, 0;
	@%p22 bra 	$L__BB1_33;
	atom.global.add.u32 	%r146, [%rd31], %r50;
$L__BB1_33:
	ld.shared.u32 	%r51, [%r176+4];
	setp.eq.s32 	%p23, %r51, 0;
	@%p23 bra 	$L__BB1_35;
	atom.global.add.u32 	%r147, [%rd31+4], %r51;
$L__BB1_35:
	ld.shared.u32 	%r52, [%r176+8];
	setp.eq.s32 	%p24, %r52, 0;
	@%p24 bra 	$L__BB1_37;
	atom.global.add.u32 	%r148, [%rd31+8], %r52;
$L__BB1_37:
	ld.shared.u32 	%r53, [%r176+12];
	setp.eq.s32 	%p25, %r53, 0;
	@%p25 bra 	$L__BB1_39;
	atom.global.add.u32 	%r149, [%rd31+12], %r53;
$L__BB1_39:
	add.s32 	%r179, %r179, 8;
	add.s32 	%r177, %r177, 8;
	add.s32 	%r176, %r176, 32;
	add.s64 	%rd31, %rd31, 32;
	setp.ne.s32 	%p26, %r177, 0;
	@%p26 bra 	$L__BB1_23;
$L__BB1_40:
	setp.eq.s32 	%p27, %r40, 0;
	@%p27 bra 	$L__BB1_61;
	and.b32  	%r58, %r39, 3;
	setp.lt.u32 	%p28, %r40, 4;
	@%p28 bra 	$L__BB1_51;
	shl.b32 	%r150, %r179, 2;
	mov.u32 	%r151, val;
	add.s32 	%r59, %r151, %r150;
	ld.shared.u32 	%r60, [%r59];
	setp.eq.s32 	%p29, %r60, 0;
	mul.wide.u32 	%rd26, %r179, 4;
	add.s64 	%rd10, %rd2, %rd26;
	@%p29 bra 	$L__BB1_44;
	atom.global.add.u32 	%r152, [%rd10], %r60;
$L__BB1_44:
	ld.shared.u32 	%r61, [%r59+4];
	setp.eq.s32 	%p30, %r61, 0;
	@%p30 bra 	$L__BB1_46;
	atom.global.add.u32 	%r153, [%rd10+4], %r61;
$L__BB1_46:
	ld.shared.u32 	%r62, [%r59+8];
	setp.eq.s32 	%p31, %r62, 0;
	@%p31 bra 	$L__BB1_48;
	atom.global.add.u32 	%r154, [%rd10+8], %r62;
$L__BB1_48:
	ld.shared.u32 	%r63, [%r59+12];
	setp.eq.s32 	%p32, %r63, 0;
	@%p32 bra 	$L__BB1_50;
	atom.global.add.u32 	%r155, [%rd10+12], %r63;
$L__BB1_50:
	add.s32 	%r179, %r179, 4;
$L__BB1_51:
	setp.eq.s32 	%p33, %r58, 0;
	@%p33 bra 	$L__BB1_61;
	setp.eq.s32 	%p34, %r58, 1;
	@%p34 bra 	$L__BB1_58;
	shl.b32 	%r156, %r179, 2;
	mov.u32 	%r157, val;
	add.s32 	%r66, %r157, %r156;
	ld.shared.u32 	%r67, [%r66];
	setp.eq.s32 	%p35, %r67, 0;
	mul.wide.u32 	%rd27, %r179, 4;
	add.s64 	%rd11, %rd2, %rd27;
	@%p35 bra 	$L__BB1_55;
	atom.global.add.u32 	%r158, [%rd11], %r67;
$L__BB1_55:
	ld.shared.u32 	%r68, [%r66+4];
	setp.eq.s32 	%p36, %r68, 0;
	@%p36 bra 	$L__BB1_57;
	atom.global.add.u32 	%r159, [%rd11+4], %r68;
$L__BB1_57:
	add.s32 	%r179, %r179, 2;
$L__BB1_58:
	and.b32  	%r160, %r39, 1;
	setp.eq.b32 	%p37, %r160, 1;
	not.pred 	%p38, %p37;
	@%p38 bra 	$L__BB1_61;
	shl.b32 	%r161, %r179, 2;
	mov.u32 	%r162, val;
	add.s32 	%r163, %r162, %r161;
	ld.shared.u32 	%r71, [%r163];
	setp.eq.s32 	%p39, %r71, 0;
	@%p39 bra 	$L__BB1_61;
	mul.wide.u32 	%rd28, %r179, 4;
	add.s64 	%rd29, %rd2, %rd28;
	atom.global.add.u32 	%r164, [%rd29], %r71;
$L__BB1_61:
	ret;

}
	// .globl	_Z14convert_kernelPjj
.visible .entry _Z14convert_kernelPjj(
	.param .u64 .ptr .align 1 _Z14convert_kernelPjj_param_0,
	.param .u32 _Z14convert_kernelPjj_param_1
)
{
	.reg .pred 	%p<2>;
	.reg .b32 	%r<8>;
	.reg .b64 	%rd<5>;

	ld.param.u64 	%rd1, [_Z14convert_kernelPjj_param_0];
	ld.param.u32 	%r2, [_Z14convert_kernelPjj_param_1];
	mov.u32 	%r3, %ctaid.x;
	mov.u32 	%r4, %ntid.x;
	mov.u32 	%r5, %tid.x;
	mad.lo.s32 	%r1, %r3, %r4, %r5;
	setp.ge.u32 	%p1, %r1, %r2;
	@%p1 bra 	$L__BB2_2;
	cvta.to.global.u64 	%rd2, %rd1;
	mul.wide.s32 	%rd3, %r1, 4;
	add.s64 	%rd4, %rd2, %rd3;
	ld.global.u32 	%r6, [%rd4];
	min.u32 	%r7, %r6, 127;
	st.global.u32 	[%rd4], %r7;
$L__BB2_2:
	ret;

}


// ===== COMPILED SASS (sm_100) =====

	.target	sm_100

	.elftype	@"ET_EXEC"


//--------------------- .note.nv.tkinfo           --------------------------
	.section	.note.nv.tkinfo,"",@"SHT_NOTE"
	.sectionflags	@"SHF_NOTE_NV_TKINFO"
	.tkinfo
        /*0018*/ 	.word	0x00000002
        /*0030*/ 	.string	""
        /*0030*/ 	.string	"ptxas"
        /*0030*/ 	.string	"Cuda compilation tools, release 13.0, V13.0.88"
        /*0030*/ 	.string	"Build cuda_13.0.r13.0/compiler.36424714_0"
        /*0030*/ 	.string	"-arch sm_100 -m 64 "



//--------------------- .note.nv.cuinfo           --------------------------
	.section	.note.nv.cuinfo,"",@"SHT_NOTE"
	.sectionflags	@"SHF_NOTE_NV_CUINFO"
        /*0018*/ 	.short	0x0002
        /*001a*/ 	.short	0x0064
        /*001c*/ 	.short	0x0082
	.zero		2


//--------------------- .nv.info                  --------------------------
	.section	.nv.info,"",@"SHT_CUDA_INFO"
	.align	4


	//----- nvinfo : EIATTR_REGCOUNT
	.align		4
        /*0000*/ 	.byte	0x04, 0x2f
        /*0002*/ 	.short	(.L_1 - .L_0)
	.align		4
.L_0:
        /*0004*/ 	.word	index@(_Z7kernel2PjS_jj)
        /*0008*/ 	.word	0x00000014


	//----- nvinfo : EIATTR_FRAME_SIZE
	.align		4
.L_1:
        /*000c*/ 	.byte	0x04, 0x11
        /*000e*/ 	.short	(.L_3 - .L_2)
	.align		4
.L_2:
        /*0010*/ 	.word	index@(_Z7kernel2PjS_jj)
        /*0014*/ 	.word	0x00000000


	//----- nvinfo : EIATTR_REGCOUNT
	.align		4
.L_3:
        /*0018*/ 	.byte	0x04, 0x2f
        /*001a*/ 	.short	(.L_5 - .L_4)
	.align		4
.L_4:
        /*001c*/ 	.word	index@(_Z7kernel1PjS_jj)
        /*0020*/ 	.word	0x0000001a


	//----- nvinfo : EIATTR_FRAME_SIZE
	.align		4
.L_5:
        /*0024*/ 	.byte	0x04, 0x11
        /*0026*/ 	.short	(.L_7 - .L_6)
	.align		4
.L_6:
        /*0028*/ 	.word	index@($__internal_0_$__cuda_sm20_div_u16)
        /*002c*/ 	.word	0x00000000


	//----- nvinfo : EIATTR_FRAME_SIZE
	.align		4
.L_7:
        /*0030*/ 	.byte	0x04, 0x11
        /*0032*/ 	.short	(.L_9 - .L_8)
	.align		4
.L_8:
        /*0034*/ 	.word	index@(_Z7kernel1PjS_jj)
        /*0038*/ 	.word	0x00000000


	//----- nvinfo : EIATTR_REGCOUNT
	.align		4
.L_9:
        /*003c*/ 	.byte	0x04, 0x2f
        /*003e*/ 	.short	(.L_11 - .L_10)
	.align		4
.L_10:
        /*0040*/ 	.word	index@(_Z14convert_kernelPjj)
        /*0044*/ 	.word	0x00000008


	//----- nvinfo : EIATTR_FRAME_SIZE
	.align		4
.L_11:
        /*0048*/ 	.byte	0x04, 0x11
        /*004a*/ 	.short	(.L_13 - .L_12)
	.align		4
.L_12:
        /*004c*/ 	.word	index@(_Z14convert_kernelPjj)
        /*0050*/ 	.word	0x00000000


	//----- nvinfo : EIATTR_MIN_STACK_SIZE
	.align		4
.L_13:
        /*0054*/ 	.byte	0x04, 0x12
        /*0056*/ 	.short	(.L_15 - .L_14)
	.align		4
.L_14:
        /*0058*/ 	.word	index@(_Z14convert_kernelPjj)
        /*005c*/ 	.word	0x00000000


	//----- nvinfo : EIATTR_MIN_STACK_SIZE
	.align		4
.L_15:
        /*0060*/ 	.byte	0x04, 0x12
        /*0062*/ 	.short	(.L_17 - .L_16)
	.align		4
.L_16:
        /*0064*/ 	.word	index@(_Z7kernel1PjS_jj)
        /*0068*/ 	.word	0x00000000


	//----- nvinfo : EIATTR_MIN_STACK_SIZE
	.align		4
.L_17:
        /*006c*/ 	.byte	0x04, 0x12
        /*006e*/ 	.short	(.L_19 - .L_18)
	.align		4
.L_18:
        /*0070*/ 	.word	index@(_Z7kernel2PjS_jj)
        /*0074*/ 	.word	0x00000000
.L_19:


//--------------------- .nv.compat                --------------------------
	.section	.nv.compat,"",@"SHT_CUDA_COMPAT_INFO"
	.align	4
        /*0000*/ 	.byte	0x02, 0x09, 0x00, 0x00, 0x02, 0x02, 0x01, 0x00, 0x02, 0x05, 0x05, 0x00, 0x03, 0x07, 0x01, 0x01
        /*0010*/ 	.byte	0x02, 0x03, 0x00, 0x00, 0x02, 0x06, 0x01, 0x00, 0x04, 0x0b, 0x08, 0x00, 0x01, 0x00, 0x00, 0x00
        /*0020*/ 	.byte	0x00, 0x00, 0x00, 0x00


//--------------------- .nv.info._Z14convert_kernelPjj --------------------------
	.section	.nv.info._Z14convert_kernelPjj,"",@"SHT_CUDA_INFO"
	.sectionflags	@""
	.align	4


	//----- nvinfo : EIATTR_CUDA_API_VERSION
	.align		4
        /*0000*/ 	.byte	0x04, 0x37
        /*0002*/ 	.short	(.L_21 - .L_20)
.L_20:
        /*0004*/ 	.word	0x00000082


	//----- nvinfo : EIATTR_KPARAM_INFO
	.align		4
.L_21:
        /*0008*/ 	.byte	0x04, 0x17
        /*000a*/ 	.short	(.L_23 - .L_22)
.L_22:
        /*000c*/ 	.word	0x00000000
        /*0010*/ 	.short	0x0001
        /*0012*/ 	.short	0x0008
        /*0014*/ 	.byte	0x00, 0xf0, 0x11, 0x00


	//----- nvinfo : EIATTR_KPARAM_INFO
	.align		4
.L_23:
        /*0018*/ 	.byte	0x04, 0x17
        /*001a*/ 	.short	(.L_25 - .L_24)
.L_24:
        /*001c*/ 	.word	0x00000000
        /*0020*/ 	.short	0x0000
        /*0022*/ 	.short	0x0000
        /*0024*/ 	.byte	0x00, 0xf5, 0x21, 0x00


	//----- nvinfo : EIATTR_SPARSE_MMA_MASK
	.align		4
.L_25:
        /*0028*/ 	.byte	0x03, 0x50
        /*002a*/ 	.short	0x0000


	//----- nvinfo : EIATTR_MAXREG_COUNT
	.align		4
        /*002c*/ 	.byte	0x03, 0x1b
        /*002e*/ 	.short	0x00ff


	//----- nvinfo : EIATTR_MERCURY_ISA_VERSION
	.align		4
        /*0030*/ 	.byte	0x03, 0x5f
        /*0032*/ 	.short	0x0101


	//----- nvinfo : EIATTR_VRC_CTA_INIT_COUNT
	.align		4
        /*0034*/ 	.byte	0x02, 0x4a
	.zero		1
	.zero		1


	//----- nvinfo : EIATTR_EXIT_INSTR_OFFSETS
	.align		4
        /*0038*/ 	.byte	0x04, 0x1c
        /*003a*/ 	.short	(.L_27 - .L_26)


	//   ....[0]....
.L_26:
        /*003c*/ 	.word	0x00000070


	//   ....[1]....
        /*0040*/ 	.word	0x000000e0


	//----- nvinfo : EIATTR_CBANK_PARAM_SIZE
	.align		4
.L_27:
        /*0044*/ 	.byte	0x03, 0x19
        /*0046*/ 	.short	0x000c


	//----- nvinfo : EIATTR_PARAM_CBANK
	.align		4
        /*0048*/ 	.byte	0x04, 0x0a
        /*004a*/ 	.short	(.L_29 - .L_28)
	.align		4
.L_28:
        /*004c*/ 	.word	index@(.nv.constant0._Z14convert_kernelPjj)
        /*0050*/ 	.short	0x0380
        /*0052*/ 	.short	0x000c


	//----- nvinfo : EIATTR_SW_WAR
	.align		4
.L_29:
        /*0054*/ 	.byte	0x04, 0x36
        /*0056*/ 	.short	(.L_31 - .L_30)
.L_30:
        /*0058*/ 	.word	0x00000008
.L_31:


//--------------------- .nv.info._Z7kernel1PjS_jj --------------------------
	.section	.nv.info._Z7kernel1PjS_jj,"",@"SHT_CUDA_INFO"
	.sectionflags	@""
	.align	4


	//----- nvinfo : EIATTR_CUDA_API_VERSION
	.align		4
        /*0000*/ 	.byte	0x04, 0x37
        /*0002*/ 	.short	(.L_33 - .L_32)
.L_32:
        /*0004*/ 	.word	0x00000082


	//----- nvinfo : EIATTR_KPARAM_INFO
	.align		4
.L_33:
        /*0008*/ 	.byte	0x04, 0x17
        /*000a*/ 	.short	(.L_35 - .L_34)
.L_34:
        /*000c*/ 	.word	0x00000000
        /*0010*/ 	.short	0x0003
        /*0012*/ 	.short	0x0014
        /*0014*/ 	.byte	0x00, 0xf0, 0x11, 0x00


	//----- nvinfo : EIATTR_KPARAM_INFO
	.align		4
.L_35:
        /*0018*/ 	.byte	0x04, 0x17
        /*001a*/ 	.short	(.L_37 - .L_36)
.L_36:
        /*001c*/ 	.word	0x00000000
        /*0020*/ 	.short	0x0002
        /*0022*/ 	.short	0x0010
        /*0024*/ 	.byte	0x00, 0xf0, 0x11, 0x00


	//----- nvinfo : EIATTR_KPARAM_INFO
	.align		4
.L_37:
        /*0028*/ 	.byte	0x04, 0x17
        /*002a*/ 	.short	(.L_39 - .L_38)
.L_38:
        /*002c*/ 	.word	0x00000000
        /*0030*/ 	.short	0x0001
        /*0032*/ 	.short	0x0008
        /*0034*/ 	.byte	0x00, 0xf5, 0x21, 0x00


	//----- nvinfo : EIATTR_KPARAM_INFO
	.align		4
.L_39:
        /*0038*/ 	.byte	0x04, 0x17
        /*003a*/ 	.short	(.L_41 - .L_40)
.L_40:
        /*003c*/ 	.word	0x00000000
        /*0040*/ 	.short	0x0000
        /*0042*/ 	.short	0x0000
        /*0044*/ 	.byte	0x00, 0xf5, 0x21, 0x00


	//----- nvinfo : EIATTR_SPARSE_MMA_MASK
	.align		4
.L_41:
        /*0048*/ 	.byte	0x03, 0x50
        /*004a*/ 	.short	0x0000


	//----- nvinfo : EIATTR_MAXREG_COUNT
	.align		4
        /*004c*/ 	.byte	0x03, 0x1b
        /*004e*/ 	.short	0x00ff


	//----- nvinfo : EIATTR_NUM_BARRIERS
	.align		4
        /*0050*/ 	.byte	0x02, 0x4c
        /*0052*/ 	.byte	0x01
	.zero		1


	//----- nvinfo : EIATTR_MERCURY_ISA_VERSION
	.align		4
        /*0054*/ 	.byte	0x03, 0x5f
        /*0056*/ 	.short	0x0101


	//----- nvinfo : EIATTR_VRC_CTA_INIT_COUNT
	.align		4
        /*0058*/ 	.byte	0x02, 0x4a
	.zero		1
	.zero		1


	//----- nvinfo : EIATTR_EXIT_INSTR_OFFSETS
	.align		4
        /*005c*/ 	.byte	0x04, 0x1c
        /*005e*/ 	.short	(.L_43 - .L_42)


	//   ....[0]....
.L_42:
        /*0060*/ 	.word	0x00000be0


	//   ....[1]....
        /*0064*/ 	.word	0x00001210


	//   ....[2]....
        /*0068*/ 	.word	0x00001470


	//   ....[3]....
        /*006c*/ 	.word	0x00001610


	//   ....[4]....
        /*0070*/ 	.word	0x00001680


	//   ....[5]....
        /*0074*/ 	.word	0x000016c0


	//----- nvinfo : EIATTR_CRS_STACK_SIZE
	.align		4
.L_43:
        /*0078*/ 	.byte	0x04, 0x1e
        /*007a*/ 	.short	(.L_45 - .L_44)
.L_44:
        /*007c*/ 	.word	0x00000000


	//----- nvinfo : EIATTR_CBANK_PARAM_SIZE
	.align		4
.L_45:
        /*0080*/ 	.byte	0x03, 0x19
        /*0082*/ 	.short	0x0018


	//----- nvinfo : EIATTR_PARAM_CBANK
	.align		4
        /*0084*/ 	.byte	0x04, 0x0a
        /*0086*/ 	.short	(.L_47 - .L_46)
	.align		4
.L_46:
        /*0088*/ 	.word	index@(.nv.constant0._Z7kernel1PjS_jj)
        /*008c*/ 	.short	0x0380
        /*008e*/ 	.short	0x0018


	//----- nvinfo : EIATTR_SW_WAR
	.align		4
.L_47:
        /*0090*/ 	.byte	0x04, 0x36
        /*0092*/ 	.short	(.L_49 - .L_48)
.L_48:
        /*0094*/ 	.word	0x00000008
.L_49:


//--------------------- .nv.info._Z7kernel2PjS_jj --------------------------
	.section	.nv.info._Z7kernel2PjS_jj,"",@"SHT_CUDA_INFO"
	.sectionflags	@""
	.align	4


	//----- nvinfo : EIATTR_CUDA_API_VERSION
	.align		4
        /*0000*/ 	.byte	0x04, 0x37
        /*0002*/ 	.short	(.L_51 - .L_50)
.L_50:
        /*0004*/ 	.word	0x00000082


	//----- nvinfo : EIATTR_KPARAM_INFO
	.align		4
.L_51:
        /*0008*/ 	.byte	0x04, 0x17
        /*000a*/ 	.short	(.L_53 - .L_52)
.L_52:
        /*000c*/ 	.word	0x00000000
        /*0010*/ 	.short	0x0003
        /*0012*/ 	.short	0x0014
        /*0014*/ 	.byte	0x00, 0xf0, 0x11, 0x00


	//----- nvinfo : EIATTR_KPARAM_INFO
	.align		4
.L_53:
        /*0018*/ 	.byte	0x04, 0x17
        /*001a*/ 	.short	(.L_55 - .L_54)
.L_54:
        /*001c*/ 	.word	0x00000000
        /*0020*/ 	.short	0x0002
        /*0022*/ 	.short	0x0010
        /*0024*/ 	.byte	0x00, 0xf0, 0x11, 0x00


	//----- nvinfo : EIATTR_KPARAM_INFO
	.align		4
.L_55:
        /*0028*/ 	.byte	0x04, 0x17
        /*002a*/ 	.short	(.L_57 - .L_56)
.L_56:
        /*002c*/ 	.word	0x00000000
        /*0030*/ 	.short	0x0001
        /*0032*/ 	.short	0x0008
        /*0034*/ 	.byte	0x00, 0xf5, 0x21, 0x00


	//----- nvinfo : EIATTR_KPARAM_INFO
	.align		4
.L_57:
        /*0038*/ 	.byte	0x04, 0x17
        /*003a*/ 	.short	(.L_59 - .L_58)
.L_58:
        /*003c*/ 	.word	0x00000000
        /*0040*/ 	.short	0x0000
        /*0042*/ 	.short	0x0000
        /*0044*/ 	.byte	0x00, 0xf5, 0x21, 0x00


	//----- nvinfo : EIATTR_SPARSE_MMA_MASK
	.align		4
.L_59:
        /*0048*/ 	.byte	0x03, 0x50
        /*004a*/ 	.short	0x0000


	//----- nvinfo : EIATTR_MAXREG_COUNT
	.align		4
        /*004c*/ 	.byte	0x03, 0x1b
        /*004e*/ 	.short	0x00ff


	//----- nvinfo : EIATTR_NUM_BARRIERS
	.align		4
        /*0050*/ 	.byte	0x02, 0x4c
        /*0052*/ 	.byte	0x01
	.zero		1


	//----- nvinfo : EIATTR_MERCURY_ISA_VERSION
	.align		4
        /*0054*/ 	.byte	0x03, 0x5f
        /*0056*/ 	.short	0x0101


	//----- nvinfo : EIATTR_VRC_CTA_INIT_COUNT
	.align		4
        /*0058*/ 	.byte	0x02, 0x4a
	.zero		1
	.zero		1


	//----- nvinfo : EIATTR_EXIT_INSTR_OFFSETS
	.align		4
        /*005c*/ 	.byte	0x04, 0x1c
        /*005e*/ 	.short	(.L_61 - .L_60)


	//   ....[0]....
.L_60:
        /*0060*/ 	.word	0x00000770


	//   ....[1]....
        /*0064*/ 	.word	0x000007d0


	//   ....[2]....
        /*0068*/ 	.word	0x00000810


	//----- nvinfo : EIATTR_CRS_STACK_SIZE
	.align		4
.L_61:
        /*006c*/ 	.byte	0x04, 0x1e
        /*006e*/ 	.short	(.L_63 - .L_62)
.L_62:
        /*0070*/ 	.word	0x00000000


	//----- nvinfo : EIATTR_CBANK_PARAM_SIZE
	.align		4
.L_63:
        /*0074*/ 	.byte	0x03, 0x19
        /*0076*/ 	.short	0x0018


	//----- nvinfo : EIATTR_PARAM_CBANK
	.align		4
        /*0078*/ 	.byte	0x04, 0x0a
        /*007a*/ 	.short	(.L_65 - .L_64)
	.align		4
.L_64:
        /*007c*/ 	.word	index@(.nv.constant0._Z7kernel2PjS_jj)
        /*0080*/ 	.short	0x0380
        /*0082*/ 	.short	0x0018


	//----- nvinfo : EIATTR_SW_WAR
	.align		4
.L_65:
        /*0084*/ 	.byte	0x04, 0x36
        /*0086*/ 	.short	(.L_67 - .L_66)
.L_66:
        /*0088*/ 	.word	0x00000008
.L_67:


//--------------------- .nv.callgraph             --------------------------
	.section	.nv.callgraph,"",@"SHT_CUDA_CALLGRAPH"
	.align	4
	.sectionentsize	8
	.align		4
        /*0000*/ 	.word	0x00000000
	.align		4
        /*0004*/ 	.word	0xffffffff
	.align		4
        /*0008*/ 	.word	0x00000000
	.align		4
        /*000c*/ 	.word	0xfffffffe
	.align		4
        /*0010*/ 	.word	0x00000000
	.align		4
        /*0014*/ 	.word	0xfffffffd
	.align		4
        /*0018*/ 	.word	0x00000000
	.align		4
        /*001c*/ 	.word	0xfffffffc


//--------------------- .text._Z14convert_kernelPjj --------------------------
	.section	.text._Z14convert_kernelPjj,"ax",@progbits
	.align	128
        .global         _Z14convert_kernelPjj
        .type           _Z14convert_kernelPjj,@function
        .size           _Z14convert_kernelPjj,(.L_x_63 - _Z14convert_kernelPjj)
        .other          _Z14convert_kernelPjj,@"STO_CUDA_ENTRY STV_DEFAULT"
_Z14convert_kernelPjj:
.text._Z14convert_kernelPjj:
[----:B------:R-:W-:Y:S01]  /*0000*/  LDC R1, c[0x0][0x37c] ;  /* 0x0000df00ff017b82 */ /* 0x000fe20000000800 */
[----:B------:R-:W0:Y:S07]  /*0010*/  S2R R0, SR_TID.X ;  /* 0x0000000000007919 */ /* 0x000e2e0000002100 */
[----:B------:R-:W0:Y:S01]  /*0020*/  S2UR UR4, SR_CTAID.X ;  /* 0x00000000000479c3 */ /* 0x000e220000002500 */
[----:B------:R-:W1:Y:S07]  /*0030*/  LDCU UR5, c[0x0][0x388] ;  /* 0x00007100ff0577ac */ /* 0x000e6e0008000800 */
[----:B------:R-:W0:Y:S02]  /*0040*/  LDC R5, c[0x0][0x360] ;  /* 0x0000d800ff057b82 */ /* 0x000e240000000800 */
[----:B0-----:R-:W-:-:S05]  /*0050*/  IMAD R5, R5, UR4, R0 ;  /* 0x0000000405057c24 */ /* 0x001fca000f8e0200 */
[----:B-1----:R-:W-:-:S13]  /*0060*/  ISETP.GE.U32.AND P0, PT, R5, UR5, PT ;  /* 0x0000000505007c0c */ /* 0x002fda000bf06070 */
[----:B------:R-:W-:Y:S05]  /*0070*/  @P0 EXIT ;  /* 0x000000000000094d */ /* 0x000fea0003800000 */
[----:B------:R-:W0:Y:S01]  /*0080*/  LDC.64 R2, c[0x0][0x380] ;  /* 0x0000e000ff027b82 */ /* 0x000e220000000a00 */
[----:B------:R-:W1:Y:S01]  /*0090*/  LDCU.64 UR4, c[0x0][0x358] ;  /* 0x00006b00ff0477ac */ /* 0x000e620008000a00 */
[----:B0-----:R-:W-:-:S05]  /*00a0*/  IMAD.WIDE R2, R5, 0x4, R2 ;  /* 0x0000000405027825 */ /* 0x001fca00078e0202 */
[----:B-1----:R-:W2:Y:S02]  /*00b0*/  LDG.E R0, desc[UR4][R2.64] ;  /* 0x0000000402007981 */ /* 0x002ea4000c1e1900 */
[----:B--2---:R-:W-:-:S05]  /*00c0*/  VIMNMX.U32 R5, PT, PT, R0, 0x7f, PT ;  /* 0x0000007f00057848 */ /* 0x004fca0003fe0000 */
[----:B------:R-:W-:Y:S01]  /*00d0*/  STG.E desc[UR4][R2.64], R5 ;  /* 0x0000000502007986 */ /* 0x000fe2000c101904 */
[----:B------:R-:W-:Y:S05]  /*00e0*/  EXIT ;  /* 0x000000000000794d */ /* 0x000fea0003800000 */
.L_x_0:
[----:B------:R-:W-:-:S00]  /*00f0*/  BRA `(.L_x_0) ;  /* 0xfffffffc00fc7947 */ /* 0x000fc0000383ffff */
[----:B------:R-:W-:-:S00]  /*0100*/  NOP ;  /* 0x0000000000007918 */ /* 0x000fc00000000000 */
[----:B------:R-:W-:-:S00]  /*0110*/  NOP ;  /* 0x0000000000007918 */ /* 0x000fc00000000000 */
[----:B------:R-:W-:-:S00]  /*0120*/  NOP ;  /* 0x0000000000007918 */ /* 0x000fc00000000000 */
[----:B------:R-:W-:-:S00]  /*0130*/  NOP ;  /* 0x0000000000007918 */ /* 0x000fc00000000000 */
[----:B------:R-:W-:-:S00]  /*0140*/  NOP ;  /* 0x0000000000007918 */ /* 0x000fc00000000000 */
[----:B------:R-:W-:-:S00]  /*0150*/  NOP ;  /* 0x0000000000007918 */ /* 0x000fc00000000000 */
[----:B------:R-:W-:-:S00]  /*0160*/  NOP ;  /* 0x0000000000007918 */ /* 0x000fc00000000000 */
[----:B------:R-:W-:-:S00]  /*0170*/  NOP ;  /* 0x0000000000007918 */ /* 0x000fc00000000000 */
.L_x_63:


//--------------------- .text._Z7kernel1PjS_jj    --------------------------
	.section	.text._Z7kernel1PjS_jj,"ax",@progbits
	.align	128
        .global         _Z7kernel1PjS_jj
        .type           _Z7kernel1PjS_jj,@function
        .size           _Z7kernel1PjS_jj,(.L_x_62 - _Z7kernel1PjS_jj)
        .other          _Z7kernel1PjS_jj,@"STO_CUDA_ENTRY STV_DEFAULT"
_Z7kernel1PjS_jj:
.text._Z7kernel1PjS_jj:
[----:B------:R-:W-:Y:S01]  /*0000*/  LDC R1, c[0x0][0x37c] ;  /* 0x0000df00ff017b82 */ /* 0x000fe20000000800 */
[----:B------:R-:W0:Y:S07]  /*0010*/  S2R R3, SR_TID.X ;  /* 0x0000000000037919 */ /* 0x000e2e0000002100 */
[----:B------:R-:W1:Y:S01]  /*0020*/  LDC R2, c[0x0][0x360] ;  /* 0x0000d800ff027b82 */ /* 0x000e620000000800 */
[----:B------:R-:W2:Y:S01]  /*0030*/  LDCU UR4, c[0x0][0x390] ;  /* 0x00007200ff0477ac */ /* 0x000ea20008000800 */
[----:B------:R-:W-:Y:S01]  /*0040*/  MOV R11, 0xb0 ;  /* 0x000000b0000b7802 */ /* 0x000fe20000000f00 */
[----:B------:R-:W0:Y:S01]  /*0050*/  S2R R6, SR_CTAID.X ;  /* 0x0000000000067919 */ /* 0x000e220000002500 */
[C---:B-1----:R-:W-:Y:S01]  /*0060*/  IMAD.SHL.U32 R4, R2.reuse, 0x8, RZ ;  /* 0x0000000802047824 */ /* 0x042fe200078e00ff */
[----:B------:R-:W-:-:S03]  /*0070*/  LOP3.LUT R0, R2, 0xffff, RZ, 0xc0, !PT ;  /* 0x0000ffff02007812 */ /* 0x000fc600078ec0ff */
[----:B0-----:R-:W-:-:S05]  /*0080*/  IMAD R7, R4, R6, R3 ;  /* 0x0000000604077224 */ /* 0x001fca00078e0203 */
[----:B--2---:R-:W-:-:S07]  /*0090*/  VIADDMNMX.U32 R4, R7, R4, UR4, PT ;  /* 0x0000000407047e46 */ /* 0x004fce000b800004 */
[----:B------:R-:W-:Y:S05]  /*00a0*/  CALL.REL.NOINC `($__internal_0_$__cuda_sm20_div_u16) ;  /* 0x0000001400887944 */ /* 0x000fea0003c00000 */
[----:B------:R-:W0:Y:S01]  /*00b0*/  LDCU UR8, c[0x0][0x394] ;  /* 0x00007280ff0877ac */ /* 0x000e220008000800 */
[----:B------:R-:W-:Y:S01]  /*00c0*/  LOP3.LUT R5, R0, 0xffff, RZ, 0xc0, !PT ;  /* 0x0000ffff00057812 */ /* 0x000fe200078ec0ff */
[----:B------:R-:W-:Y:S04]  /*00d0*/  BSSY.RECONVERGENT B0, `(.L_x_1) ;  /* 0x000005b000007945 */ /* 0x000fe80003800200 */
[----:B------:R-:W-:-:S05]  /*00e0*/  IMAD R0, R5, R3, RZ ;  /* 0x0000000305007224 */ /* 0x000fca00078e02ff */
[C---:B0-----:R-:W-:Y:S02]  /*00f0*/  ISETP.GE.U32.AND P0, PT, R0.reuse, UR8, PT ;  /* 0x0000000800007c0c */ /* 0x041fe4000bf06070 */
[----:B------:R-:W-:-:S11]  /*0100*/  VIADDMNMX.U32 R5, R0, R5, UR8, PT ;  /* 0x0000000800057e46 */ /* 0x000fd6000b800005 */
[----:B------:R-:W-:Y:S05]  /*0110*/  @P0 BRA `(.L_x_2) ;  /* 0x0000000400580947 */ /* 0x000fea0003800000 */
[----:B------:R-:W-:Y:S01]  /*0120*/  VIADDMNMX.U32 R9, R0, 0x1, R5, !PT ;  /* 0x0000000100097846 */ /* 0x000fe20007800005 */
[----:B------:R-:W-:Y:S01]  /*0130*/  BSSY.RECONVERGENT B1, `(.L_x_3) ;  /* 0x0000025000017945 */ /* 0x000fe20003800200 */
[----:B------:R-:W-:-:S03]  /*0140*/  IMAD.MOV.U32 R8, RZ, RZ, R0 ;  /* 0x000000ffff087224 */ /* 0x000fc600078e0000 */
[----:B------:R-:W-:Y:S02]  /*0150*/  IMAD.IADD R11, R9, 0x1, -R0 ;  /* 0x00000001090b7824 */ /* 0x000fe400078e0a00 */
[----:B------:R-:W-:-:S03]  /*0160*/  IMAD.IADD R9, R0, 0x1, -R9 ;  /* 0x0000000100097824 */ /* 0x000fc600078e0a09 */
[----:B------:R-:W-:Y:S02]  /*0170*/  LOP3.LUT R12, R11, 0xf, RZ, 0xc0, !PT ;  /* 0x0000000f0b0c7812 */ /* 0x000fe400078ec0ff */
[----:B------:R-:W-:Y:S02]  /*0180*/  ISETP.GT.U32.AND P0, PT, R9, -0x10, PT ;  /* 0xfffffff00900780c */ /* 0x000fe40003f04070 */
[----:B------:R-:W-:-:S11]  /*0190*/  ISETP.NE.AND P1, PT, R12, RZ, PT ;  /* 0x000000ff0c00720c */ /* 0x000fd60003f25270 */
[----:B------:R-:W-:Y:S05]  /*01a0*/  @P0 BRA `(.L_x_4) ;  /* 0x0000000000740947 */ /* 0x000fea0003800000 */
[----:B------:R-:W0:Y:S01]  /*01b0*/  S2UR UR5, SR_CgaCtaId ;  /* 0x00000000000579c3 */ /* 0x000e220000008800 */
[----:B------:R-:W-:Y:S01]  /*01c0*/  UMOV UR4, 0x400 ;  /* 0x0000040000047882 */ /* 0x000fe20000000000 */
[----:B------:R-:W-:Y:S01]  /*01d0*/  LOP3.LUT R9, R11, 0xfffffff0, RZ, 0xc0, !PT ;  /* 0xfffffff00b097812 */ /* 0x000fe200078ec0ff */
[----:B------:R-:W-:-:S04]  /*01e0*/  IMAD.MOV.U32 R8, RZ, RZ, R0 ;  /* 0x000000ffff087224 */ /* 0x000fc800078e0000 */
[----:B------:R-:W-:Y:S01]  /*01f0*/  IMAD.MOV R9, RZ, RZ, -R9 ;  /* 0x000000ffff097224 */ /* 0x000fe200078e0a09 */
[----:B0-----:R-:W-:-:S06]  /*0200*/  ULEA UR4, UR5, UR4, 0x18 ;  /* 0x0000000405047291 */ /* 0x001fcc000f8ec0ff */
[----:B------:R-:W-:-:S05]  /*0210*/  LEA R10, R0, UR4, 0x2 ;  /* 0x00000004000a7c11 */ /* 0x000fca000f8e10ff */
[----:B------:R-:W-:-:S07]  /*0220*/  VIADD R10, R10, 0x20 ;  /* 0x000000200a0a7836 */ /* 0x000fce0000000000 */
.L_x_5:
[----:B------:R-:W-:Y:S01]  /*0230*/  VIADD R9, R9, 0x10 ;  /* 0x0000001009097836 */ /* 0x000fe20000000000 */
[----:B------:R-:W-:Y:S01]  /*0240*/  STS [R10+-0x20], RZ ;  /* 0xffffe0ff0a007388 */ /* 0x000fe20000000800 */
[----:B------:R-:W-:-:S03]  /*0250*/  VIADD R8, R8, 0x10 ;  /* 0x0000001008087836 */ /* 0x000fc60000000000 */
[----:B------:R-:W-:Y:S01]  /*0260*/  ISETP.NE.AND P0, PT, R9, RZ, PT ;  /* 0x000000ff0900720c */ /* 0x000fe20003f05270 */
[----:B------:R-:W-:Y:S04]  /*0270*/  STS [R10+-0x1c], RZ ;  /* 0xffffe4ff0a007388 */ /* 0x000fe80000000800 */
[----:B------:R-:W-:Y:S04]  /*0280*/  STS [R10+-0x18], RZ ;  /* 0xffffe8ff0a007388 */ /* 0x000fe80000000800 */
[----:B------:R-:W-:Y:S04]  /*0290*/  STS [R10+-0x14], RZ ;  /* 0xffffecff0a007388 */ /* 0x000fe80000000800 */
[----:B------:R-:W-:Y:S04]  /*02a0*/  STS [R10+-0x10], RZ ;  /* 0xfffff0ff0a007388 */ /* 0x000fe80000000800 */
[----:B------:R-:W-:Y:S04]  /*02b0*/  STS [R10+-0xc], RZ ;  /* 0xfffff4ff0a007388 */ /* 0x000fe80000000800 */
[----:B------:R-:W-:Y:S04]  /*02c0*/  STS [R10+-0x8], RZ ;  /* 0xfffff8ff0a007388 */ /* 0x000fe80000000800 */
[----:B------:R-:W-:Y:S04]  /*02d0*/  STS [R10+-0x4], RZ ;  /* 0xfffffcff0a007388 */ /* 0x000fe80000000800 */
[----:B------:R-:W-:Y:S04]  /*02e0*/  STS [R10], RZ ;  /* 0x000000ff0a007388 */ /* 0x000fe80000000800 */
[----:B------:R-:W-:Y:S04]  /*02f0*/  STS [R10+0x4], RZ ;  /* 0x000004ff0a007388 */ /* 0x000fe80000000800 */
[----:B------:R-:W-:Y:S04]  /*0300*/  STS [R10+0x8], RZ ;  /* 0x000008ff0a007388 */ /* 0x000fe80000000800 */
[----:B------:R-:W-:Y:S04]  /*0310*/  STS [R10+0xc], RZ ;  /* 0x00000cff0a007388 */ /* 0x000fe80000000800 */
[----:B------:R-:W-:Y:S04]  /*0320*/  STS [R10+0x10], RZ ;  /* 0x000010ff0a007388 */ /* 0x000fe80000000800 */
[----:B------:R-:W-:Y:S04]  /*0330*/  STS [R10+0x14], RZ ;  /* 0x000014ff0a007388 */ /* 0x000fe80000000800 */
[----:B------:R-:W-:Y:S04]  /*0340*/  STS [R10+0x18], RZ ;  /* 0x000018ff0a007388 */ /* 0x000fe80000000800 */
[----:B------:R0:W-:Y:S02]  /*0350*/  STS [R10+0x1c], RZ ;  /* 0x00001cff0a007388 */ /* 0x0001e40000000800 */
[----:B0-----:R-:W-:Y:S01]  /*0360*/  VIADD R10, R10, 0x40 ;  /* 0x000000400a0a7836 */ /* 0x001fe20000000000 */
[----:B------:R-:W-:Y:S06]  /*0370*/  @P0 BRA `(.L_x_5) ;  /* 0xfffffffc00ac0947 */ /* 0x000fec000383ffff */
.L_x_4:
[----:B------:R-:W-:Y:S05]  /*0380*/  BSYNC.RECONVERGENT B1 ;  /* 0x0000000000017941 */ /* 0x000fea0003800200 */
.L_x_3:
[----:B------:R-:W-:Y:S05]  /*0390*/  @!P1 BRA `(.L_x_2) ;  /* 0x0000000000b89947 */ /* 0x000fea0003800000 */
[----:B------:R-:W-:Y:S01]  /*03a0*/  ISETP.GE.U32.AND P0, PT, R12, 0x8, PT ;  /* 0x000000080c00780c */ /* 0x000fe20003f06070 */
[----:B------:R-:W-:Y:S01]  /*03b0*/  BSSY.RECONVERGENT B1, `(.L_x_6) ;  /* 0x0000011000017945 */ /* 0x000fe20003800200 */
[----:B------:R-:W-:-:S04]  /*03c0*/  LOP3.LUT R10, R11, 0x7, RZ, 0xc0, !PT ;  /* 0x000000070b0a7812 */ /* 0x000fc800078ec0ff */
[----:B------:R-:W-:-:S07]  /*03d0*/  ISETP.NE.AND P1, PT, R10, RZ, PT ;  /* 0x000000ff0a00720c */ /* 0x000fce0003f25270 */
[----:B------:R-:W-:Y:S06]  /*03e0*/  @!P0 BRA `(.L_x_7) ;  /* 0x0000000000348947 */ /* 0x000fec0003800000 */
[----:B------:R-:W0:Y:S01]  /*03f0*/  S2UR UR5, SR_CgaCtaId ;  /* 0x00000000000579c3 */ /* 0x000e220000008800 */
[----:B------:R-:W-:Y:S02]  /*0400*/  UMOV UR4, 0x400 ;  /* 0x0000040000047882 */ /* 0x000fe40000000000 */
[----:B0-----:R-:W-:-:S06]  /*0410*/  ULEA UR4, UR5, UR4, 0x18 ;  /* 0x0000000405047291 */ /* 0x001fcc000f8ec0ff */
[C---:B------:R-:W-:Y:S01]  /*0420*/  LEA R9, R8.reuse, UR4, 0x2 ;  /* 0x0000000408097c11 */ /* 0x040fe2000f8e10ff */
[----:B------:R-:W-:-:S04]  /*0430*/  VIADD R8, R8, 0x8 ;  /* 0x0000000808087836 */ /* 0x000fc80000000000 */
[----:B------:R0:W-:Y:S04]  /*0440*/  STS [R9], RZ ;  /* 0x000000ff09007388 */ /* 0x0001e80000000800 */
[----:B------:R0:W-:Y:S04]  /*0450*/  STS [R9+0x4], RZ ;  /* 0x000004ff09007388 */ /* 0x0001e80000000800 */
[----:B------:R0:W-:Y:S04]  /*0460*/  STS [R9+0x8], RZ ;  /* 0x000008ff09007388 */ /* 0x0001e80000000800 */
[----:B------:R0:W-:Y:S04]  /*0470*/  STS [R9+0xc], RZ ;  /* 0x00000cff09007388 */ /* 0x0001e80000000800 */
[----:B------:R0:W-:Y:S04]  /*0480*/  STS [R9+0x10], RZ ;  /* 0x000010ff09007388 */ /* 0x0001e80000000800 */
[----:B------:R0:W-:Y:S04]  /*0490*/  STS [R9+0x14], RZ ;  /* 0x000014ff09007388 */ /* 0x0001e80000000800 */
[----:B------:R0:W-:Y:S04]  /*04a0*/  STS [R9+0x18], RZ ;  /* 0x000018ff09007388 */ /* 0x0001e80000000800 */
[----:B------:R0:W-:Y:S02]  /*04b0*/  STS [R9+0x1c], RZ ;  /* 0x00001cff09007388 */ /* 0x0001e40000000800 */
.L_x_7:
[----:B------:R-:W-:Y:S05]  /*04c0*/  BSYNC.RECONVERGENT B1 ;  /* 0x0000000000017941 */ /* 0x000fea0003800200 */
.L_x_6:
[----:B------:R-:W-:Y:S05]  /*04d0*/  @!P1 BRA `(.L_x_2) ;  /* 0x0000000000689947 */ /* 0x000fea0003800000 */
[----:B------:R-:W-:Y:S01]  /*04e0*/  ISETP.GE.U32.AND P0, PT, R10, 0x4, PT ;  /* 0x000000040a00780c */ /* 0x000fe20003f06070 */
[----:B------:R-:W-:Y:S01]  /*04f0*/  BSSY.RECONVERGENT B1, `(.L_x_8) ;  /* 0x000000d000017945 */ /* 0x000fe20003800200 */
[----:B0-----:R-:W-:-:S04]  /*0500*/  LOP3.LUT R9, R11, 0x3, RZ, 0xc0, !PT ;  /* 0x000000030b097812 */ /* 0x001fc800078ec0ff */
        /* <DEDUP_REMOVED lines=10> */
[----:B------:R0:W-:Y:S02]  /*05b0*/  STS [R10+0xc], RZ ;  /* 0x00000cff0a007388 */ /* 0x0001e40000000800 */
.L_x_9:
[----:B------:R-:W-:Y:S05]  /*05c0*/  BSYNC.RECONVERGENT B1 ;  /* 0x0000000000017941 */ /* 0x000fea0003800200 */
.L_x_8:
[----:B------:R-:W-:Y:S05]  /*05d0*/  @!P1 BRA `(.L_x_2) ;  /* 0x0000000000289947 */ /* 0x000fea0003800000 */
[----:B------:R-:W1:Y:S01]  /*05e0*/  S2UR UR5, SR_CgaCtaId ;  /* 0x00000000000579c3 */ /* 0x000e620000008800 */
[----:B------:R-:W-:Y:S01]  /*05f0*/  UMOV UR4, 0x400 ;  /* 0x0000040000047882 */ /* 0x000fe20000000000 */
[----:B------:R-:W-:Y:S01]  /*0600*/  IMAD.MOV R9, RZ, RZ, -R9 ;  /* 0x000000ffff097224 */ /* 0x000fe200078e0a09 */
[----:B-1----:R-:W-:-:S06]  /*0610*/  ULEA UR4, UR5, UR4, 0x18 ;  /* 0x0000000405047291 */ /* 0x002fcc000f8ec0ff */
[----:B------:R-:W-:-:S07]  /*0620*/  LEA R8, R8, UR4, 0x2 ;  /* 0x0000000408087c11 */ /* 0x000fce000f8e10ff */
.L_x_10:
[----:B------:R-:W-:Y:S01]  /*0630*/  VIADD R9, R9, 0x1 ;  /* 0x0000000109097836 */ /* 0x000fe20000000000 */
[----:B------:R1:W-:Y:S04]  /*0640*/  STS [R8], RZ ;  /* 0x000000ff08007388 */ /* 0x0003e80000000800 */
[----:B------:R-:W-:Y:S01]  /*0650*/  ISETP.NE.AND P0, PT, R9, RZ, PT ;  /* 0x000000ff0900720c */ /* 0x000fe20003f05270 */
[----:B-1----:R-:W-:-:S12]  /*0660*/  VIADD R8, R8, 0x4 ;  /* 0x0000000408087836 */ /* 0x002fd80000000000 */
[----:B------:R-:W-:Y:S05]  /*0670*/  @P0 BRA `(.L_x_10) ;  /* 0xfffffffc00ec0947 */ /* 0x000fea000383ffff */
.L_x_2:
[----:B------:R-:W-:Y:S05]  /*0680*/  BSYNC.RECONVERGENT B0 ;  /* 0x0000000000007941 */ /* 0x000fea0003800200 */
.L_x_1:
[----:B------:R-:W1:Y:S01]  /*0690*/  LDCU UR4, c[0x0][0x390] ;  /* 0x00007200ff0477ac */ /* 0x000e620008000800 */
[----:B------:R-:W-:Y:S01]  /*06a0*/  BSSY.RECONVERGENT B0, `(.L_x_11) ;  /* 0x0000051000007945 */ /* 0x000fe20003800200 */
[----:B------:R-:W2:Y:S01]  /*06b0*/  LDCU.64 UR6, c[0x0][0x358] ;  /* 0x00006b00ff0677ac */ /* 0x000ea20008000a00 */
[----:B------:R-:W-:Y:S01]  /*06c0*/  BAR.SYNC.DEFER_BLOCKING 0x0 ;  /* 0x0000000000007b1d */ /* 0x000fe20000010000 */
[----:B-1----:R-:W-:-:S13]  /*06d0*/  ISETP.GE.U32.AND P0, PT, R7, UR4, PT ;  /* 0x0000000407007c0c */ /* 0x002fda000bf06070 */
[----:B--2---:R-:W-:Y:S05]  /*06e0*/  @P0 BRA `(.L_x_12) ;  /* 0x0000000400300947 */ /* 0x004fea0003800000 */
[----:B0-----:R-:W0:Y:S01]  /*06f0*/  I2F.U32.RP R10, R2 ;  /* 0x00000002000a7306 */ /* 0x001e220000209000 */
[----:B------:R-:W-:Y:S01]  /*0700*/  IMAD.IADD R11, R7, 0x1, R2 ;  /* 0x00000001070b7824 */ /* 0x000fe200078e0202 */
[----:B------:R-:W-:Y:S01]  /*0710*/  ISETP.NE.U32.AND P3, PT, R2, RZ, PT ;  /* 0x000000ff0200720c */ /* 0x000fe20003f65070 */
[----:B------:R-:W-:Y:S03]  /*0720*/  BSSY.RECONVERGENT B1, `(.L_x_13) ;  /* 0x000002d000017945 */ /* 0x000fe60003800200 */
[CC--:B------:R-:W-:Y:S02]  /*0730*/  ISETP.GT.U32.AND P0, PT, R4.reuse, R11.reuse, PT ;  /* 0x0000000b0400720c */ /* 0x0c0fe40003f04070 */
[----:B------:R-:W-:-:S05]  /*0740*/  VIMNMX.U32 R8, PT, PT, R4, R11, !PT ;  /* 0x0000000b04087248 */ /* 0x000fca0007fe0000 */
[----:B------:R-:W-:Y:S01]  /*0750*/  IMAD.IADD R11, R8, 0x1, -R11 ;  /* 0x00000001080b7824 */ /* 0x000fe200078e0a0b */
[----:B0-----:R-:W0:Y:S01]  /*0760*/  MUFU.RCP R10, R10 ;  /* 0x0000000a000a7308 */ /* 0x001e220000001000 */
[----:B------:R-:W-:Y:S02]  /*0770*/  IMAD.MOV.U32 R8, RZ, RZ, RZ ;  /* 0x000000ffff087224 */ /* 0x000fe400078e00ff */
[----:B------:R-:W-:Y:S02]  /*0780*/  VIADD R13, R11, 0xffffffff ;  /* 0xffffffff0b0d7836 */ /* 0x000fe40000000000 */
[----:B------:R-:W-:Y:S02]  /*0790*/  @!P0 IMAD.MOV R13, RZ, RZ, R11 ;  /* 0x000000ffff0d8224 */ /* 0x000fe400078e020b */
[----:B0-----:R-:W-:-:S06]  /*07a0*/  VIADD R9, R10, 0xffffffe ;  /* 0x0ffffffe0a097836 */ /* 0x001fcc0000000000 */
[----:B------:R-:W0:Y:S02]  /*07b0*/  F2I.FTZ.U32.TRUNC.NTZ R9, R9 ;  /* 0x0000000900097305 */ /* 0x000e24000021f000 */
[----:B0-----:R-:W-:-:S04]  /*07c0*/  IMAD.MOV R15, RZ, RZ, -R9 ;  /* 0x000000ffff0f7224 */ /* 0x001fc800078e0a09 */
[----:B------:R-:W-:-:S04]  /*07d0*/  IMAD R15, R15, R2, RZ ;  /* 0x000000020f0f7224 */ /* 0x000fc800078e02ff */
[----:B------:R-:W-:-:S06]  /*07e0*/  IMAD.HI.U32 R8, R9, R15, R8 ;  /* 0x0000000f09087227 */ /* 0x000fcc00078e0008 */
[----:B------:R-:W-:-:S04]  /*07f0*/  IMAD.HI.U32 R9, R8, R13, RZ ;  /* 0x0000000d08097227 */ /* 0x000fc800078e00ff */
[----:B------:R-:W-:-:S04]  /*0800*/  IMAD.MOV R8, RZ, RZ, -R9 ;  /* 0x000000ffff087224 */ /* 0x000fc800078e0a09 */
[----:B------:R-:W-:Y:S01]  /*0810*/  IMAD R13, R2, R8, R13 ;  /* 0x00000008020d7224 */ /* 0x000fe200078e020d */
[----:B------:R-:W-:-:S04]  /*0820*/  SEL R8, RZ, 0x1, !P0 ;  /* 0x00000001ff087807 */ /* 0x000fc80004000000 */
[----:B------:R-:W-:-:S13]  /*0830*/  ISETP.GE.U32.AND P1, PT, R13, R2, PT ;  /* 0x000000020d00720c */ /* 0x000fda0003f26070 */
[----:B------:R-:W-:Y:S02]  /*0840*/  @P1 IMAD.IADD R13, R13, 0x1, -R2 ;  /* 0x000000010d0d1824 */ /* 0x000fe400078e0a02 */
[----:B------:R-:W-:-:S03]  /*0850*/  @P1 VIADD R9, R9, 0x1 ;  /* 0x0000000109091836 */ /* 0x000fc60000000000 */
[----:B------:R-:W-:-:S13]  /*0860*/  ISETP.GE.U32.AND P2, PT, R13, R2, PT ;  /* 0x000000020d00720c */ /* 0x000fda0003f46070 */
[----:B------:R-:W-:Y:S01]  /*0870*/  @P2 VIADD R9, R9, 0x1 ;  /* 0x0000000109092836 */ /* 0x000fe20000000000 */
[----:B------:R-:W-:-:S05]  /*0880*/  @!P3 LOP3.LUT R9, RZ, R2, RZ, 0x33, !PT ;  /* 0x00000002ff09b212 */ /* 0x000fca00078e33ff */
[----:B------:R-:W-:-:S05]  /*0890*/  IMAD.IADD R10, R8, 0x1, R9 ;  /* 0x00000001080a7824 */ /* 0x000fca00078e0209 */
[C---:B------:R-:W-:Y:S02]  /*08a0*/  LOP3.LUT R8, R10.reuse, 0x3, RZ, 0xc0, !PT ;  /* 0x000000030a087812 */ /* 0x040fe400078ec0ff */
[----:B------:R-:W-:Y:S02]  /*08b0*/  ISETP.GE.U32.AND P1, PT, R10, 0x3, PT ;  /* 0x000000030a00780c */ /* 0x000fe40003f26070 */
[----:B------:R-:W-:-:S13]  /*08c0*/  ISETP.NE.AND P0, PT, R8, 0x3, PT ;  /* 0x000000030800780c */ /* 0x000fda0003f05270 */
[----:B------:R-:W-:Y:S05]  /*08d0*/  @!P0 BRA `(.L_x_14) ;  /* 0x0000000000448947 */ /* 0x000fea0003800000 */
[----:B------:R-:W0:Y:S01]  /*08e0*/  S2R R13, SR_CgaCtaId ;  /* 0x00000000000d7919 */ /* 0x000e220000008800 */
[----:B------:R-:W1:Y:S01]  /*08f0*/  LDC.64 R8, c[0x0][0x380] ;  /* 0x0000e000ff087b82 */ /* 0x000e620000000a00 */
[----:B------:R-:W-:-:S05]  /*0900*/  VIADD R10, R10, 0x1 ;  /* 0x000000010a0a7836 */ /* 0x000fca0000000000 */
[----:B------:R-:W-:Y:S02]  /*0910*/  LOP3.LUT R11, R10, 0x3, RZ, 0xc0, !PT ;  /* 0x000000030a0b7812 */ /* 0x000fe400078ec0ff */
[----:B------:R-:W-:-:S03]  /*0920*/  MOV R10, 0x400 ;  /* 0x00000400000a7802 */ /* 0x000fc60000000f00 */
[--C-:B------:R-:W-:Y:S02]  /*0930*/  IMAD R6, R6, 0x8, R11.reuse ;  /* 0x0000000806067824 */ /* 0x100fe400078e020b */
[----:B------:R-:W-:Y:S02]  /*0940*/  IMAD.MOV R11, RZ, RZ, -R11 ;  /* 0x000000ffff0b7224 */ /* 0x000fe400078e0a0b */
[----:B-1----:R-:W-:-:S04]  /*0950*/  IMAD.WIDE.U32 R8, R7, 0x4, R8 ;  /* 0x0000000407087825 */ /* 0x002fc800078e0008 */
[----:B------:R-:W-:Y:S01]  /*0960*/  IMAD R7, R6, R2, R3 ;  /* 0x0000000206077224 */ /* 0x000fe200078e0203 */
[----:B0-----:R-:W-:-:S07]  /*0970*/  LEA R13, R13, R10, 0x18 ;  /* 0x0000000a0d0d7211 */ /* 0x001fce00078ec0ff */
.L_x_15:
[----:B0-----:R0:W2:Y:S01]  /*0980*/  LDG.E R6, desc[UR6][R8.64] ;  /* 0x0000000608067981 */ /* 0x0010a2000c1e1900 */
[----:B------:R-:W-:-:S05]  /*0990*/  VIADD R11, R11, 0x1 ;  /* 0x000000010b0b7836 */ /* 0x000fca0000000000 */
[----:B------:R-:W-:Y:S01]  /*09a0*/  ISETP.NE.AND P0, PT, R11, RZ, PT ;  /* 0x000000ff0b00720c */ /* 0x000fe20003f05270 */
[----:B0-----:R-:W-:-:S04]  /*09b0*/  IMAD.WIDE.U32 R8, R2, 0x4, R8 ;  /* 0x0000000402087825 */ /* 0x001fc800078e0008 */
[----:B--2---:R-:W-:-:S05]  /*09c0*/  IMAD R6, R6, 0x4, R13 ;  /* 0x0000000406067824 */ /* 0x004fca00078e020d */
[----:B------:R0:W-:Y:S03]  /*09d0*/  ATOMS.POPC.INC.32 RZ, [R6+URZ] ;  /* 0x0000000006ff7f8c */ /* 0x0001e6000d8000ff */
[----:B------:R-:W-:Y:S05]  /*09e0*/  @P0 BRA `(.L_x_15) ;  /* 0xfffffffc00e40947 */ /* 0x000fea000383ffff */
.L_x_14:
[----:B------:R-:W-:Y:S05]  /*09f0*/  BSYNC.RECONVERGENT B1 ;  /* 0x0000000000017941 */ /* 0x000fea0003800200 */
.L_x_13:
[----:B------:R-:W-:Y:S05]  /*0a00*/  @!P1 BRA `(.L_x_12) ;  /* 0x0000000000689947 */ /* 0x000fea0003800000 */
[----:B------:R-:W1:Y:S01]  /*0a10*/  S2R R11, SR_CgaCtaId ;  /* 0x00000000000b7919 */ /* 0x000e620000008800 */
[----:B------:R-:W2:Y:S01]  /*0a20*/  LDC.64 R8, c[0x0][0x380] ;  /* 0x0000e000ff087b82 */ /* 0x000ea20000000a00 */
[----:B0-----:R-:W-:-:S04]  /*0a30*/  MOV R6, 0x400 ;  /* 0x0000040000067802 */ /* 0x001fc80000000f00 */
[----:B-1----:R-:W-:-:S07]  /*0a40*/  LEA R21, R11, R6, 0x18 ;  /* 0x000000060b157211 */ /* 0x002fce00078ec0ff */
.L_x_16:
[----:B------:R-:W-:Y:S02]  /*0a50*/  IMAD.IADD R13, R2, 0x1, R7 ;  /* 0x00000001020d7824 */ /* 0x000fe400078e0207 */
[----:B--2---:R-:W-:-:S04]  /*0a60*/  IMAD.WIDE.U32 R6, R7, 0x4, R8 ;  /* 0x0000000407067825 */ /* 0x004fc800078e0008 */
[C---:B------:R-:W-:Y:S02]  /*0a70*/  IMAD.IADD R15, R13.reuse, 0x1, R2 ;  /* 0x000000010d0f7824 */ /* 0x040fe400078e0202 */
[----:B------:R-:W-:Y:S01]  /*0a80*/  IMAD.WIDE.U32 R12, R13, 0x4, R8 ;  /* 0x000000040d0c7825 */ /* 0x000fe200078e0008 */
[----:B------:R0:W2:Y:S03]  /*0a90*/  LDG.E R6, desc[UR6][R6.64] ;  /* 0x0000000606067981 */ /* 0x0000a6000c1e1900 */
[C---:B------:R-:W-:Y:S02]  /*0aa0*/  IMAD.IADD R19, R15.reuse, 0x1, R2 ;  /* 0x000000010f137824 */ /* 0x040fe400078e0202 */
[--C-:B------:R-:W-:Y:S01]  /*0ab0*/  IMAD.WIDE.U32 R14, R15, 0x4, R8.reuse ;  /* 0x000000040f0e7825 */ /* 0x100fe200078e0008 */
[----:B------:R-:W3:Y:S03]  /*0ac0*/  LDG.E R12, desc[UR6][R12.64] ;  /* 0x000000060c0c7981 */ /* 0x000ee6000c1e1900 */
[----:B------:R-:W-:-:S02]  /*0ad0*/  IMAD.WIDE.U32 R10, R19, 0x4, R8 ;  /* 0x00000004130a7825 */ /* 0x000fc400078e0008 */
[----:B------:R-:W4:Y:S04]  /*0ae0*/  LDG.E R14, desc[UR6][R14.64] ;  /* 0x000000060e0e7981 */ /* 0x000f28000c1e1900 */
[----:B------:R-:W5:Y:S01]  /*0af0*/  LDG.E R10, desc[UR6][R10.64] ;  /* 0x000000060a0a7981 */ /* 0x000f62000c1e1900 */
[----:B0-----:R-:W-:-:S05]  /*0b00*/  IMAD.IADD R7, R19, 0x1, R2 ;  /* 0x0000000113077824 */ /* 0x001fca00078e0202 */
[----:B------:R-:W-:Y:S01]  /*0b10*/  ISETP.GE.U32.AND P0, PT, R7, R4, PT ;  /* 0x000000040700720c */ /* 0x000fe20003f06070 */
[----:B-12---:R-:W-:-:S05]  /*0b20*/  IMAD R16, R6, 0x4, R21 ;  /* 0x0000000406107824 */ /* 0x006fca00078e0215 */
[----:B------:R1:W-:Y:S01]  /*0b30*/  ATOMS.POPC.INC.32 RZ, [R16+URZ] ;  /* 0x0000000010ff7f8c */ /* 0x0003e2000d8000ff */
[--C-:B---3--:R-:W-:Y:S02]  /*0b40*/  IMAD R17, R12, 0x4, R21.reuse ;  /* 0x000000040c117824 */ /* 0x108fe400078e0215 */
[----:B----4-:R-:W-:-:S03]  /*0b50*/  IMAD R18, R14, 0x4, R21 ;  /* 0x000000040e127824 */ /* 0x010fc600078e0215 */
[----:B------:R1:W-:Y:S01]  /*0b60*/  ATOMS.POPC.INC.32 RZ, [R17+URZ] ;  /* 0x0000000011ff7f8c */ /* 0x0003e2000d8000ff */
[----:B-----5:R-:W-:-:S03]  /*0b70*/  IMAD R20, R10, 0x4, R21 ;  /* 0x000000040a147824 */ /* 0x020fc600078e0215 */
[----:B------:R1:W-:Y:S04]  /*0b80*/  ATOMS.POPC.INC.32 RZ, [R18+URZ] ;  /* 0x0000000012ff7f8c */ /* 0x0003e8000d8000ff */
[----:B------:R1:W-:Y:S01]  /*0b90*/  ATOMS.POPC.INC.32 RZ, [R20+URZ] ;  /* 0x0000000014ff7f8c */ /* 0x0003e2000d8000ff */
[----:B------:R-:W-:Y:S05]  /*0ba0*/  @!P0 BRA `(.L_x_16) ;  /* 0xfffffffc00a88947 */ /* 0x000fea000383ffff */
.L_x_12:
[----:B------:R-:W-:Y:S05]  /*0bb0*/  BSYNC.RECONVERGENT B0 ;  /* 0x0000000000007941 */ /* 0x000fea0003800200 */
.L_x_11:
[----:B------:R-:W-:Y:S01]  /*0bc0*/  BAR.SYNC.DEFER_BLOCKING 0x0 ;  /* 0x0000000000007b1d */ /* 0x000fe20000010000 */
[----:B------:R-:W-:-:S13]  /*0bd0*/  ISETP.GE.U32.AND P0, PT, R0, UR8, PT ;  /* 0x0000000800007c0c */ /* 0x000fda000bf06070 */
[----:B------:R-:W-:Y:S05]  /*0be0*/  @P0 EXIT ;  /* 0x000000000000094d */ /* 0x000fea0003800000 */
[C---:B------:R-:W-:Y:S01]  /*0bf0*/  VIADDMNMX.U32 R5, R0.reuse, 0x1, R5, !PT ;  /* 0x0000000100057846 */ /* 0x040fe20007800005 */
[----:B------:R-:W-:Y:S04]  /*0c00*/  BSSY.RECONVERGENT B0, `(.L_x_17) ;  /* 0x000005f000007945 */ /* 0x000fe80003800200 */
[----:B------:R-:W-:-:S05]  /*0c10*/  IMAD.IADD R4, R0, 0x1, -R5 ;  /* 0x0000000100047824 */ /* 0x000fca00078e0a05 */
[----:B------:R-:W-:Y:S01]  /*0c20*/  ISETP.GT.U32.AND P0, PT, R4, -0x8, PT ;  /* 0xfffffff80400780c */ /* 0x000fe20003f04070 */
[----:B------:R-:W-:-:S05]  /*0c30*/  IMAD.IADD R4, R5, 0x1, -R0 ;  /* 0x0000000105047824 */ /* 0x000fca00078e0a00 */
[----:B------:R-:W-:-:S07]  /*0c40*/  LOP3.LUT R8, R4, 0x7, RZ, 0xc0, !PT ;  /* 0x0000000704087812 */ /* 0x000fce00078ec0ff */
[----:B------:R-:W-:Y:S05]  /*0c50*/  @P0 BRA `(.L_x_18) ;  /* 0x0000000400640947 */ /* 0x000fea0003800000 */
[----:B0-----:R-:W0:Y:S01]  /*0c60*/  I2F.U32.RP R9, R2 ;  /* 0x0000000200097306 */ /* 0x001e220000209000 */
[----:B------:R-:W-:Y:S01]  /*0c70*/  IMAD.MOV.U32 R6, RZ, RZ, RZ ;  /* 0x000000ffff067224 */ /* 0x000fe200078e00ff */
[----:B------:R-:W2:Y:S01]  /*0c80*/  S2UR UR5, SR_CgaCtaId ;  /* 0x00000000000579c3 */ /* 0x000ea20000008800 */
[----:B------:R-:W-:Y:S01]  /*0c90*/  ISETP.NE.U32.AND P2, PT, R2, RZ, PT ;  /* 0x000000ff0200720c */ /* 0x000fe20003f45070 */
[----:B------:R-:W3:Y:S01]  /*0ca0*/  LDCU.64 UR8, c[0x0][0x388] ;  /* 0x00007100ff0877ac */ /* 0x000ee20008000a00 */
[----:B------:R-:W-:-:S03]  /*0cb0*/  UMOV UR4, 0x400 ;  /* 0x0000040000047882 */ /* 0x000fc60000000000 */
[----:B0-----:R-:W0:Y:S01]  /*0cc0*/  MUFU.RCP R9, R9 ;  /* 0x0000000900097308 */ /* 0x001e220000001000 */
[----:B--2---:R-:W-:Y:S01]  /*0cd0*/  ULEA UR4, UR5, UR4, 0x18 ;  /* 0x0000000405047291 */ /* 0x004fe2000f8ec0ff */
[----:B0-----:R-:W-:-:S06]  /*0ce0*/  VIADD R7, R9, 0xffffffe ;  /* 0x0ffffffe09077836 */ /* 0x001fcc0000000000 */
[----:B------:R-:W0:Y:S02]  /*0cf0*/  F2I.FTZ.U32.TRUNC.NTZ R7, R7 ;  /* 0x0000000700077305 */ /* 0x000e24000021f000 */
[----:B0-----:R-:W-:-:S04]  /*0d00*/  IMAD.MOV R5, RZ, RZ, -R7 ;  /* 0x000000ffff057224 */ /* 0x001fc800078e0a07 */
[----:B------:R-:W-:-:S04]  /*0d10*/  IMAD R5, R5, R2, RZ ;  /* 0x0000000205057224 */ /* 0x000fc800078e02ff */
[----:B------:R-:W-:-:S06]  /*0d20*/  IMAD.HI.U32 R5, R7, R5, R6 ;  /* 0x0000000507057227 */ /* 0x000fcc00078e0006 */
[----:B------:R-:W-:-:S04]  /*0d30*/  IMAD.HI.U32 R6, R5, 0x1000, RZ ;  /* 0x0000100005067827 */ /* 0x000fc800078e00ff */
[----:B------:R-:W-:-:S04]  /*0d40*/  IMAD.MOV R5, RZ, RZ, -R6 ;  /* 0x000000ffff057224 */ /* 0x000fc800078e0a06 */
[----:B------:R-:W-:-:S05]  /*0d50*/  IMAD R5, R2, R5, 0x1000 ;  /* 0x0000100002057424 */ /* 0x000fca00078e0205 */
[----:B------:R-:W-:-:S13]  /*0d60*/  ISETP.GE.U32.AND P0, PT, R5, R2, PT ;  /* 0x000000020500720c */ /* 0x000fda0003f06070 */
[----:B------:R-:W-:Y:S02]  /*0d70*/  @P0 IMAD.IADD R5, R5, 0x1, -R2 ;  /* 0x0000000105050824 */ /* 0x000fe400078e0a02 */
[----:B------:R-:W-:-:S03]  /*0d80*/  @P0 VIADD R6, R6, 0x1 ;  /* 0x0000000106060836 */ /* 0x000fc60000000000 */
[----:B------:R-:W-:Y:S02]  /*0d90*/  ISETP.GE.U32.AND P1, PT, R5, R2, PT ;  /* 0x000000020500720c */ /* 0x000fe40003f26070 */
[----:B------:R-:W-:-:S05]  /*0da0*/  LOP3.LUT R5, R4, 0xfffffff8, RZ, 0xc0, !PT ;  /* 0xfffffff804057812 */ /* 0x000fca00078ec0ff */
[----:B------:R-:W-:-:S06]  /*0db0*/  IMAD.MOV R5, RZ, RZ, -R5 ;  /* 0x000000ffff057224 */ /* 0x000fcc00078e0a05 */
[----:B------:R-:W-:Y:S01]  /*0dc0*/  @P1 VIADD R6, R6, 0x1 ;  /* 0x0000000106061836 */ /* 0x000fe20000000000 */
[----:B------:R-:W-:-:S05]  /*0dd0*/  @!P2 LOP3.LUT R6, RZ, R2, RZ, 0x33, !PT ;  /* 0x00000002ff06a212 */ /* 0x000fca00078e33ff */
[----:B------:R-:W-:Y:S01]  /*0de0*/  IMAD.WIDE.U32 R2, R6, R3, RZ ;  /* 0x0000000306027225 */ /* 0x000fe200078e00ff */
[----:B------:R-:W-:Y:S02]  /*0df0*/  LEA R6, R0, UR4, 0x2 ;  /* 0x0000000400067c11 */ /* 0x000fe4000f8e10ff */
[----:B---3--:R-:W-:-:S03]  /*0e00*/  LEA R7, P0, R2, UR8, 0x2 ;  /* 0x0000000802077c11 */ /* 0x008fc6000f8010ff */
[----:B------:R-:W-:Y:S01]  /*0e10*/  VIADD R6, R6, 0x10 ;  /* 0x0000001006067836 */ /* 0x000fe20000000000 */
[----:B------:R-:W-:Y:S02]  /*0e20*/  IADD3 R7, P1, PT, R7, 0x10, RZ ;  /* 0x0000001007077810 */ /* 0x000fe40007f3e0ff */
[----:B------:R-:W-:-:S05]  /*0e30*/  LEA.HI.X R3, R2, UR9, R3, 0x2, P0 ;  /* 0x0000000902037c11 */ /* 0x000fca00080f1403 */
[----:B------:R-:W-:-:S07]  /*0e40*/  IMAD.X R3, RZ, RZ, R3, P1 ;  /* 0x000000ffff037224 */ /* 0x000fce00008e0603 */
.L_x_35:
[----:B------:R-:W0:Y:S01]  /*0e50*/  LDS R9, [R6+-0x10] ;  /* 0xfffff00006097984 */ /* 0x000e220000000800 */
[----:B------:R-:W-:Y:S01]  /*0e60*/  BSSY.RECONVERGENT B1, `(.L_x_19) ;  /* 0x000000d000017945 */ /* 0x000fe20003800200 */
[----:B------:R-:W-:Y:S02]  /*0e70*/  VIADD R5, R5, 0x8 ;  /* 0x0000000805057836 */ /* 0x000fe40000000000 */
[----:B------:R2:W3:Y:S01]  /*0e80*/  LDS R11, [R6+-0xc] ;  /* 0xfffff400060b7984 */ /* 0x0004e20000000800 */
[----:B------:R-:W-:-:S03]  /*0e90*/  IMAD.MOV.U32 R2, RZ, RZ, R7 ;  /* 0x000000ffff027224 */ /* 0x000fc600078e0007 */
[----:B------:R2:W4:Y:S04]  /*0ea0*/  LDS R13, [R6+-0x8] ;  /* 0xfffff800060d7984 */ /* 0x0005280000000800 */
[----:B------:R2:W2:Y:S04]  /*0eb0*/  LDS R15, [R6+-0x4] ;  /* 0xfffffc00060f7984 */ /* 0x0004a80000000800 */
[----:B-1----:R1:W1:Y:S04]  /*0ec0*/  LDS R17, [R6] ;  /* 0x0000000006117984 */ /* 0x0022680000000800 */
[----:B------:R0:W1:Y:S04]  /*0ed0*/  LDS R19, [R6+0x4] ;  /* 0x0000040006137984 */ /* 0x0000680000000800 */
[----:B------:R0:W1:Y:S04]  /*0ee0*/  LDS R21, [R6+0x8] ;  /* 0x0000080006157984 */ /* 0x0000680000000800 */
[----:B------:R0:W1:Y:S02]  /*0ef0*/  LDS R23, [R6+0xc] ;  /* 0x00000c0006177984 */ /* 0x0000640000000800 */
[----:B0-----:R-:W-:-:S13]  /*0f00*/  ISETP.NE.AND P0, PT, R9, RZ, PT ;  /* 0x000000ff0900720c */ /* 0x001fda0003f05270 */
[----:B--234-:R-:W-:Y:S05]  /*0f10*/  @!P0 BRA `(.L_x_20) ;  /* 0x0000000000048947 */ /* 0x01cfea0003800000 */
[----:B------:R0:W-:Y:S02]  /*0f20*/  REDG.E.ADD.STRONG.GPU desc[UR6][R2.64+-0x10], R9 ;  /* 0xfffff0090200798e */ /* 0x0001e4000c12e106 */
.L_x_20:
[----:B------:R-:W-:Y:S05]  /*0f30*/  BSYNC.RECONVERGENT B1 ;  /* 0x0000000000017941 */ /* 0x000fea0003800200 */
.L_x_19:
[----:B------:R-:W-:Y:S01]  /*0f40*/  ISETP.NE.AND P6, PT, R11, RZ, PT ;  /* 0x000000ff0b00720c */ /* 0x000fe20003fc5270 */
[----:B------:R-:W-:Y:S01]  /*0f50*/  BSSY.RECONVERGENT B1, `(.L_x_21) ;  /* 0x000000b000017945 */ /* 0x000fe20003800200 */
[----:B------:R-:W-:Y:S02]  /*0f60*/  ISETP.NE.AND P3, PT, R13, RZ, PT ;  /* 0x000000ff0d00720c */ /* 0x000fe40003f65270 */
[----:B------:R-:W-:Y:S02]  /*0f70*/  ISETP.NE.AND P0, PT, R5, RZ, PT ;  /* 0x000000ff0500720c */ /* 0x000fe40003f05270 */
[----:B------:R-:W-:Y:S02]  /*0f80*/  P2R R7, PR, RZ, 0x8 ;  /* 0x00000008ff077803 */ /* 0x000fe40000000000 */
[----:B------:R-:W-:Y:S02]  /*0f90*/  ISETP.NE.AND P1, PT, R15, RZ, PT ;  /* 0x000000ff0f00720c */ /* 0x000fe40003f25270 */
[----:B-1----:R-:W-:-:S02]  /*0fa0*/  ISETP.NE.AND P2, PT, R17, RZ, PT ;  /* 0x000000ff1100720c */ /* 0x002fc40003f45270 */
[----:B------:R-:W-:Y:S02]  /*0fb0*/  ISETP.NE.AND P3, PT, R19, RZ, PT ;  /* 0x000000ff1300720c */ /* 0x000fe40003f65270 */
[----:B------:R-:W-:Y:S02]  /*0fc0*/  ISETP.NE.AND P4, PT, R21, RZ, PT ;  /* 0x000000ff1500720c */ /* 0x000fe40003f85270 */
[----:B------:R-:W-:Y:S01]  /*0fd0*/  ISETP.NE.AND P5, PT, R23, RZ, PT ;  /* 0x000000ff1700720c */ /* 0x000fe20003fa5270 */
[----:B------:R-:W-:-:S12]  /*0fe0*/  @!P6 BRA `(.L_x_22) ;  /* 0x000000000004e947 */ /* 0x000fd80003800000 */
[----:B------:R1:W-:Y:S02]  /*0ff0*/  REDG.E.ADD.STRONG.GPU desc[UR6][R2.64+-0xc], R11 ;  /* 0xfffff40b0200798e */ /* 0x0003e4000c12e106 */
.L_x_22:
[----:B------:R-:W-:Y:S05]  /*1000*/  BSYNC.RECONVERGENT B1 ;  /* 0x0000000000017941 */ /* 0x000fea0003800200 */
.L_x_21:
[----:B------:R-:W-:Y:S01]  /*1010*/  ISETP.NE.AND P6, PT, R7, RZ, PT ;  /* 0x000000ff0700720c */ /* 0x000fe20003fc5270 */
[----:B------:R-:W-:-:S12]  /*1020*/  BSSY.RECONVERGENT B1, `(.L_x_23) ;  /* 0x0000003000017945 */ /* 0x000fd80003800200 */
[----:B------:R-:W-:Y:S05]  /*1030*/  @!P6 BRA `(.L_x_24) ;  /* 0x000000000004e947 */ /* 0x000fea0003800000 */
[----:B------:R2:W-:Y:S02]  /*1040*/  REDG.E.ADD.STRONG.GPU desc[UR6][R2.64+-0x8], R13 ;  /* 0xfffff80d0200798e */ /* 0x0005e4000c12e106 */
.L_x_24:
[----:B------:R-:W-:Y:S05]  /*1050*/  BSYNC.RECONVERGENT B1 ;  /* 0x0000000000017941 */ /* 0x000fea0003800200 */
.L_x_23:
[----:B------:R-:W-:Y:S04]  /*1060*/  BSSY.RECONVERGENT B1, `(.L_x_25) ;  /* 0x0000003000017945 */ /* 0x000fe80003800200 */
[----:B------:R-:W-:Y:S05]  /*1070*/  @!P1 BRA `(.L_x_26) ;  /* 0x0000000000049947 */ /* 0x000fea0003800000 */
[----:B------:R3:W-:Y:S02]  /*1080*/  REDG.E.ADD.STRONG.GPU desc[UR6][R2.64+-0x4], R15 ;  /* 0xfffffc0f0200798e */ /* 0x0007e4000c12e106 */
.L_x_26:
[----:B------:R-:W-:Y:S05]  /*1090*/  BSYNC.RECONVERGENT B1 ;  /* 0x0000000000017941 */ /* 0x000fea0003800200 */
.L_x_25:
[----:B------:R-:W-:Y:S04]  /*10a0*/  BSSY.RECONVERGENT B1, `(.L_x_27) ;  /* 0x0000003000017945 */ /* 0x000fe80003800200 */
[----:B------:R-:W-:Y:S05]  /*10b0*/  @!P2 BRA `(.L_x_28) ;  /* 0x000000000004a947 */ /* 0x000fea0003800000 */
[----:B------:R4:W-:Y:S02]  /*10c0*/  REDG.E.ADD.STRONG.GPU desc[UR6][R2.64], R17 ;  /* 0x000000110200798e */ /* 0x0009e4000c12e106 */
.L_x_28:
[----:B------:R-:W-:Y:S05]  /*10d0*/  BSYNC.RECONVERGENT B1 ;  /* 0x0000000000017941 */ /* 0x000fea0003800200 */
.L_x_27:
[----:B------:R-:W-:Y:S04]  /*10e0*/  BSSY.RECONVERGENT B1, `(.L_x_29) ;  /* 0x0000003000017945 */ /* 0x000fe80003800200 */
[----:B------:R-:W-:Y:S05]  /*10f0*/  @!P3 BRA `(.L_x_30) ;  /* 0x000000000004b947 */ /* 0x000fea0003800000 */
[----:B------:R0:W-:Y:S02]  /*1100*/  REDG.E.ADD.STRONG.GPU desc[UR6][R2.64+0x4], R19 ;  /* 0x000004130200798e */ /* 0x0001e4000c12e106 */
.L_x_30:
[----:B------:R-:W-:Y:S05]  /*1110*/  BSYNC.RECONVERGENT B1 ;  /* 0x0000000000017941 */ /* 0x000fea0003800200 */
.L_x_29:
[----:B------:R-:W-:Y:S04]  /*1120*/  BSSY.RECONVERGENT B1, `(.L_x_31) ;  /* 0x0000003000017945 */ /* 0x000fe80003800200 */
[----:B------:R-:W-:Y:S05]  /*1130*/  @!P4 BRA `(.L_x_32) ;  /* 0x000000000004c947 */ /* 0x000fea0003800000 */
[----:B------:R0:W-:Y:S02]  /*1140*/  REDG.E.ADD.STRONG.GPU desc[UR6][R2.64+0x8], R21 ;  /* 0x000008150200798e */ /* 0x0001e4000c12e106 */
.L_x_32:
[----:B------:R-:W-:Y:S05]  /*1150*/  BSYNC.RECONVERGENT B1 ;  /* 0x0000000000017941 */ /* 0x000fea0003800200 */
.L_x_31:
[----:B------:R-:W-:Y:S04]  /*1160*/  BSSY.RECONVERGENT B1, `(.L_x_33) ;  /* 0x0000003000017945 */ /* 0x000fe80003800200 */
[----:B------:R-:W-:Y:S05]  /*1170*/  @!P5 BRA `(.L_x_34) ;  /* 0x000000000004d947 */ /* 0x000fea0003800000 */
[----:B------:R0:W-:Y:S02]  /*1180*/  REDG.E.ADD.STRONG.GPU desc[UR6][R2.64+0xc], R23 ;  /* 0x00000c170200798e */ /* 0x0001e4000c12e106 */
.L_x_34:
[----:B------:R-:W-:Y:S05]  /*1190*/  BSYNC.RECONVERGENT B1 ;  /* 0x0000000000017941 */ /* 0x000fea0003800200 */
.L_x_33:
[----:B------:R-:W-:Y:S01]  /*11a0*/  IADD3 R7, P1, PT, R2, 0x20, RZ ;  /* 0x0000002002077810 */ /* 0x000fe20007f3e0ff */
[----:B------:R-:W-:Y:S02]  /*11b0*/  VIADD R0, R0, 0x8 ;  /* 0x0000000800007836 */ /* 0x000fe40000000000 */
[----:B------:R-:W-:Y:S02]  /*11c0*/  VIADD R6, R6, 0x20 ;  /* 0x0000002006067836 */ /* 0x000fe40000000000 */
[----:B01234-:R-:W-:Y:S01]  /*11d0*/  IMAD.X R3, RZ, RZ, R3, P1 ;  /* 0x000000ffff037224 */ /* 0x01ffe200008e0603 */
[----:B------:R-:W-:Y:S07]  /*11e0*/  @P0 BRA `(.L_x_35) ;  /* 0xfffffffc00180947 */ /* 0x000fee000383ffff */
.L_x_18:
[----:B------:R-:W-:Y:S05]  /*11f0*/  BSYNC.RECONVERGENT B0 ;  /* 0x0000000000007941 */ /* 0x000fea0003800200 */
.L_x_17:
[----:B------:R-:W-:-:S13]  /*1200*/  ISETP.NE.AND P0, PT, R8, RZ, PT ;  /* 0x000000ff0800720c */ /* 0x000fda0003f05270 */
[----:B------:R-:W-:Y:S05]  /*1210*/  @!P0 EXIT ;  /* 0x000000000000894d */ /* 0x000fea0003800000 */
[----:B------:R-:W-:Y:S01]  /*1220*/  ISETP.GE.U32.AND P0, PT, R8, 0x4, PT ;  /* 0x000000040800780c */ /* 0x000fe20003f06070 */
[----:B------:R-:W-:Y:S01]  /*1230*/  BSSY.RECONVERGENT B0, `(.L_x_36) ;  /* 0x0000022000007945 */ /* 0x000fe20003800200 */
[----:B------:R-:W-:-:S11]  /*1240*/  LOP3.LUT R8, R4, 0x3, RZ, 0xc0, !PT ;  /* 0x0000000304087812 */ /* 0x000fd600078ec0ff */
[----:B------:R-:W-:Y:S05]  /*1250*/  @!P0 BRA `(.L_x_37) ;  /* 0x00000000007c8947 */ /* 0x000fea0003800000 */
[----:B------:R-:W2:Y:S01]  /*1260*/  S2UR UR5, SR_CgaCtaId ;  /* 0x00000000000579c3 */ /* 0x000ea20000008800 */
[----:B------:R-:W-:Y:S01]  /*1270*/  UMOV UR4, 0x400 ;  /* 0x0000040000047882 */ /* 0x000fe20000000000 */
[----:B------:R-:W-:Y:S06]  /*1280*/  BSSY.RECONVERGENT B1, `(.L_x_38) ;  /* 0x000000f000017945 */ /* 0x000fec0003800200 */
[----:B------:R-:W3:Y:S01]  /*1290*/  LDC.64 R2, c[0x0][0x388] ;  /* 0x0000e200ff027b82 */ /* 0x000ee20000000a00 */
[----:B--2---:R-:W-:-:S06]  /*12a0*/  ULEA UR4, UR5, UR4, 0x18 ;  /* 0x0000000405047291 */ /* 0x004fcc000f8ec0ff */
[C---:B0-----:R-:W-:Y:S01]  /*12b0*/  LEA R6, R0.reuse, UR4, 0x2 ;  /* 0x0000000400067c11 */ /* 0x041fe2000f8e10ff */
[----:B---3--:R-:W-:-:S04]  /*12c0*/  IMAD.WIDE.U32 R2, R0, 0x4, R2 ;  /* 0x0000000400027825 */ /* 0x008fc800078e0002 */
[----:B------:R-:W0:Y:S04]  /*12d0*/  LDS R5, [R6] ;  /* 0x0000000006057984 */ /* 0x000e280000000800 */
[----:B------:R-:W2:Y:S04]  /*12e0*/  LDS R7, [R6+0x4] ;  /* 0x0000040006077984 */ /* 0x000ea80000000800 */
[----:B------:R-:W3:Y:S04]  /*12f0*/  LDS R9, [R6+0x8] ;  /* 0x0000080006097984 */ /* 0x000ee80000000800 */
[----:B------:R-:W4:Y:S01]  /*1300*/  LDS R11, [R6+0xc] ;  /* 0x00000c00060b7984 */ /* 0x000f220000000800 */
[----:B0-----:R-:W-:-:S02]  /*1310*/  ISETP.NE.AND P0, PT, R5, RZ, PT ;  /* 0x000000ff0500720c */ /* 0x001fc40003f05270 */
[----:B--2---:R-:W-:Y:S02]  /*1320*/  ISETP.NE.AND P1, PT, R7, RZ, PT ;  /* 0x000000ff0700720c */ /* 0x004fe40003f25270 */
[----:B---3--:R-:W-:Y:S02]  /*1330*/  ISETP.NE.AND P2, PT, R9, RZ, PT ;  /* 0x000000ff0900720c */ /* 0x008fe40003f45270 */
[----:B----4-:R-:W-:-:S07]  /*1340*/  ISETP.NE.AND P3, PT, R11, RZ, PT ;  /* 0x000000ff0b00720c */ /* 0x010fce0003f65270 */
[----:B------:R-:W-:Y:S06]  /*1350*/  @!P0 BRA `(.L_x_39) ;  /* 0x0000000000048947 */ /* 0x000fec0003800000 */
[----:B------:R0:W-:Y:S02]  /*1360*/  REDG.E.ADD.STRONG.GPU desc[UR6][R2.64], R5 ;  /* 0x000000050200798e */ /* 0x0001e4000c12e106 */
.L_x_39:
[----:B------:R-:W-:Y:S05]  /*1370*/  BSYNC.RECONVERGENT B1 ;  /* 0x0000000000017941 */ /* 0x000fea0003800200 */
.L_x_38:
[----:B------:R-:W-:Y:S04]  /*1380*/  BSSY.RECONVERGENT B1, `(.L_x_40) ;  /* 0x0000003000017945 */ /* 0x000fe80003800200 */
[----:B------:R-:W-:Y:S05]  /*1390*/  @!P1 BRA `(.L_x_41) ;  /* 0x0000000000049947 */ /* 0x000fea0003800000 */
[----:B------:R2:W-:Y:S02]  /*13a0*/  REDG.E.ADD.STRONG.GPU desc[UR6][R2.64+0x4], R7 ;  /* 0x000004070200798e */ /* 0x0005e4000c12e106 */
.L_x_41:
[----:B------:R-:W-:Y:S05]  /*13b0*/  BSYNC.RECONVERGENT B1 ;  /* 0x0000000000017941 */ /* 0x000fea0003800200 */
.L_x_40:
[----:B------:R-:W-:Y:S04]  /*13c0*/  BSSY.RECONVERGENT B1, `(.L_x_42) ;  /* 0x0000003000017945 */ /* 0x000fe80003800200 */
[----:B------:R-:W-:Y:S05]  /*13d0*/  @!P2 BRA `(.L_x_43) ;  /* 0x000000000004a947 */ /* 0x000fea0003800000 */
[----:B------:R3:W-:Y:S02]  /*13e0*/  REDG.E.ADD.STRONG.GPU desc[UR6][R2.64+0x8], R9 ;  /* 0x000008090200798e */ /* 0x0007e4000c12e106 */
.L_x_43:
[----:B------:R-:W-:Y:S05]  /*13f0*/  BSYNC.RECONVERGENT B1 ;  /* 0x0000000000017941 */ /* 0x000fea0003800200 */
.L_x_42:
[----:B------:R-:W-:Y:S04]  /*1400*/  BSSY.RECONVERGENT B1, `(.L_x_44) ;  /* 0x0000003000017945 */ /* 0x000fe80003800200 */
[----:B------:R-:W-:Y:S05]  /*1410*/  @!P3 BRA `(.L_x_45) ;  /* 0x000000000004b947 */ /* 0x000fea0003800000 */
[----:B------:R4:W-:Y:S02]  /*1420*/  REDG.E.ADD.STRONG.GPU desc[UR6][R2.64+0xc], R11 ;  /* 0x00000c0b0200798e */ /* 0x0009e4000c12e106 */
.L_x_45:
[----:B------:R-:W-:Y:S05]  /*1430*/  BSYNC.RECONVERGENT B1 ;  /* 0x0000000000017941 */ /* 0x000fea0003800200 */
.L_x_44:
[----:B------:R-:W-:-:S07]  /*1440*/  VIADD R0, R0, 0x4 ;  /* 0x0000000400007836 */ /* 0x000fce0000000000 */
.L_x_37:
[----:B------:R-:W-:Y:S05]  /*1450*/  BSYNC.RECONVERGENT B0 ;  /* 0x0000000000007941 */ /* 0x000fea0003800200 */
.L_x_36:
[----:B------:R-:W-:-:S13]  /*1460*/  ISETP.NE.AND P0, PT, R8, RZ, PT ;  /* 0x000000ff0800720c */ /* 0x000fda0003f05270 */
[----:B------:R-:W-:Y:S05]  /*1470*/  @!P0 EXIT ;  /* 0x000000000000894d */ /* 0x000fea0003800000 */
[----:B------:R-:W-:Y:S01]  /*1480*/  ISETP.NE.AND P0, PT, R8, 0x1, PT ;  /* 0x000000010800780c */ /* 0x000fe20003f05270 */
[----:B------:R-:W-:-:S12]  /*1490*/  BSSY.RECONVERGENT B0, `(.L_x_46) ;  /* 0x0000015000007945 */ /* 0x000fd80003800200 */
[----:B------:R-:W-:Y:S05]  /*14a0*/  @!P0 BRA `(.L_x_47) ;  /* 0x00000000004c8947 */ /* 0x000fea0003800000 */
[----:B------:R-:W5:Y:S01]  /*14b0*/  S2UR UR5, SR_CgaCtaId ;  /* 0x00000000000579c3 */ /* 0x000f620000008800 */
[----:B------:R-:W-:Y:S01]  /*14c0*/  UMOV UR4, 0x400 ;  /* 0x0000040000047882 */ /* 0x000fe20000000000 */
[----:B------:R-:W-:Y:S06]  /*14d0*/  BSSY.RECONVERGENT B1, `(.L_x_48) ;  /* 0x000000b000017945 */ /* 0x000fec0003800200 */
[----:B0-234-:R-:W0:Y:S01]  /*14e0*/  LDC.64 R2, c[0x0][0x388] ;  /* 0x0000e200ff027b82 */ /* 0x01de220000000a00 */
[----:B-----5:R-:W-:-:S06]  /*14f0*/  ULEA UR4, UR5, UR4, 0x18 ;  /* 0x0000000405047291 */ /* 0x020fcc000f8ec0ff */
[C---:B------:R-:W-:Y:S01]  /*1500*/  LEA R6, R0.reuse, UR4, 0x2 ;  /* 0x0000000400067c11 */ /* 0x040fe2000f8e10ff */
[----:B0-----:R-:W-:-:S04]  /*1510*/  IMAD.WIDE.U32 R2, R0, 0x4, R2 ;  /* 0x0000000400027825 */ /* 0x001fc800078e0002 */
[----:B------:R-:W0:Y:S04]  /*1520*/  LDS R5, [R6] ;  /* 0x0000000006057984 */ /* 0x000e280000000800 */
[----:B------:R-:W2:Y:S01]  /*1530*/  LDS R7, [R6+0x4] ;  /* 0x0000040006077984 */ /* 0x000ea20000000800 */
[----:B0-----:R-:W-:Y:S02]  /*1540*/  ISETP.NE.AND P0, PT, R5, RZ, PT ;  /* 0x000000ff0500720c */ /* 0x001fe40003f05270 */
[----:B--2---:R-:W-:-:S11]  /*1550*/  ISETP.NE.AND P1, PT, R7, RZ, PT ;  /* 0x000000ff0700720c */ /* 0x004fd60003f25270 */
[----:B------:R-:W-:Y:S05]  /*1560*/  @!P0 BRA `(.L_x_49) ;  /* 0x0000000000048947 */ /* 0x000fea0003800000 */
[----:B------:R0:W-:Y:S02]  /*1570*/  REDG.E.ADD.STRONG.GPU desc[UR6][R2.64], R5 ;  /* 0x000000050200798e */ /* 0x0001e4000c12e106 */
.L_x_49:
[----:B------:R-:W-:Y:S05]  /*1580*/  BSYNC.RECONVERGENT B1 ;  /* 0x0000000000017941 */ /* 0x000fea0003800200 */
.L_x_48:
[----:B------:R-:W-:Y:S04]  /*1590*/  BSSY.RECONVERGENT B1, `(.L_x_50) ;  /* 0x0000003000017945 */ /* 0x000fe80003800200 */
[----:B------:R-:W-:Y:S05]  /*15a0*/  @!P1 BRA `(.L_x_51) ;  /* 0x0000000000049947 */ /* 0x000fea0003800000 */
[----:B------:R2:W-:Y:S02]  /*15b0*/  REDG.E.ADD.STRONG.GPU desc[UR6][R2.64+0x4], R7 ;  /* 0x000004070200798e */ /* 0x0005e4000c12e106 */
.L_x_51:
[----:B------:R-:W-:Y:S05]  /*15c0*/  BSYNC.RECONVERGENT B1 ;  /* 0x0000000000017941 */ /* 0x000fea0003800200 */
.L_x_50:
[----:B------:R-:W-:-:S07]  /*15d0*/  VIADD R0, R0, 0x2 ;  /* 0x0000000200007836 */ /* 0x000fce0000000000 */
.L_x_47:
[----:B------:R-:W-:Y:S05]  /*15e0*/  BSYNC.RECONVERGENT B0 ;  /* 0x0000000000007941 */ /* 0x000fea0003800200 */
.L_x_46:
[----:B------:R-:W-:-:S04]  /*15f0*/  LOP3.LUT R4, R4, 0x1, RZ, 0xc0, !PT ;  /* 0x0000000104047812 */ /* 0x000fc800078ec0ff */
[----:B------:R-:W-:-:S13]  /*1600*/  ISETP.NE.U32.AND P0, PT, R4, 0x1, PT ;  /* 0x000000010400780c */ /* 0x000fda0003f05070 */
[----:B------:R-:W-:Y:S05]  /*1610*/  @P0 EXIT ;  /* 0x000000000000094d */ /* 0x000fea0003800000 */
[----:B------:R-:W5:Y:S01]  /*1620*/  S2UR UR5, SR_CgaCtaId ;  /* 0x00000000000579c3 */ /* 0x000f620000008800 */
[----:B------:R-:W-:Y:S02]  /*1630*/  UMOV UR4, 0x400 ;  /* 0x0000040000047882 */ /* 0x000fe40000000000 */
[----:B-----5:R-:W-:-:S06]  /*1640*/  ULEA UR4, UR5, UR4, 0x18 ;  /* 0x0000000405047291 */ /* 0x020fcc000f8ec0ff */
[----:B0-234-:R-:W-:-:S05]  /*1650*/  LEA R2, R0, UR4, 0x2 ;  /* 0x0000000400027c11 */ /* 0x01dfca000f8e10ff */
[----:B------:R-:W0:Y:S02]  /*1660*/  LDS R5, [R2] ;  /* 0x0000000002057984 */ /* 0x000e240000000800 */
[----:B0-----:R-:W-:-:S13]  /*1670*/  ISETP.NE.AND P0, PT, R5, RZ, PT ;  /* 0x000000ff0500720c */ /* 0x001fda0003f05270 */
[----:B------:R-:W-:Y:S05]  /*1680*/  @!P0 EXIT ;  /* 0x000000000000894d */ /* 0x000fea0003800000 */
[----:B------:R-:W0:Y:S02]  /*1690*/  LDC.64 R2, c[0x0][0x388] ;  /* 0x0000e200ff027b82 */ /* 0x000e240000000a00 */
[----:B0-----:R-:W-:-:S05]  /*16a0*/  IMAD.WIDE.U32 R2, R0, 0x4, R2 ;  /* 0x0000000400027825 */ /* 0x001fca00078e0002 */
[----:B------:R-:W-:Y:S01]  /*16b0*/  REDG.E.ADD.STRONG.GPU desc[UR6][R2.64], R5 ;  /* 0x000000050200798e */ /* 0x000fe2000c12e106 */
[----:B------:R-:W-:Y:S05]  /*16c0*/  EXIT ;  /* 0x000000000000794d */ /* 0x000fea0003800000 */
        .weak           $__internal_0_$__cuda_sm20_div_u16
        .type           $__internal_0_$__cuda_sm20_div_u16,@function
        .size           $__internal_0_$__cuda_sm20_div_u16,(.L_x_62 - $__internal_0_$__cuda_sm20_div_u16)
$__internal_0_$__cuda_sm20_div_u16:
[----:B------:R-:W0:Y:S01]  /*16d0*/  I2F.U16 R5, R0 ;  /* 0x0000000000057306 */ /* 0x000e220000101000 */
[----:B------:R-:W-:Y:S02]  /*16e0*/  IMAD.MOV.U32 R8, RZ, RZ, 0x4b800000 ;  /* 0x4b800000ff087424 */ /* 0x000fe400078e00ff */
[----:B------:R-:W-:Y:S01]  /*16f0*/  IMAD.MOV.U32 R9, RZ, RZ, 0x0 ;  /* 0x00000000ff097424 */ /* 0x000fe200078e00ff */
[C---:B0-----:R-:W-:Y:S02]  /*1700*/  FSETP.GEU.AND P1, PT, |R5|.reuse, 1.175494350822287508e-38, PT ;  /* 0x008000000500780b */ /* 0x041fe40003f2e200 */
[----:B------:R-:W-:Y:S02]  /*1710*/  FSETP.GT.AND P0, PT, |R5|, 8.50705917302346158658e+37, PT ;  /* 0x7e8000000500780b */ /* 0x000fe40003f04200 */
[----:B------:R-:W-:-:S04]  /*1720*/  FSEL R8, R8, 1, !P1 ;  /* 0x3f80000008087808 */ /* 0x000fc80004800000 */
[----:B------:R-:W-:Y:S02]  /*1730*/  FSEL R8, R8, 0.25, !P0 ;  /* 0x3e80000008087808 */ /* 0x000fe40004000000 */
[----:B------:R-:W-:-:S03]  /*1740*/  ISETP.NE.U32.AND P0, PT, R0, RZ, PT ;  /* 0x000000ff0000720c */ /* 0x000fc60003f05070 */
[----:B------:R-:W-:-:S04]  /*1750*/  FMUL R10, R5, R8 ;  /* 0x00000008050a7220 */ /* 0x000fc80000400000 */
[----:B------:R-:W0:Y:S02]  /*1760*/  MUFU.RCP R5, R10 ;  /* 0x0000000a00057308 */ /* 0x000e240000001000 */
[----:B0-----:R-:W-:Y:S01]  /*1770*/  FMUL R8, R8, R5 ;  /* 0x0000000508087220 */ /* 0x001fe20000400000 */
[----:B------:R-:W-:-:S03]  /*1780*/  I2FP.F32.U32.RZ R5, 0x1000 ;  /* 0x0000100000057845 */ /* 0x000fc6000020d000 */
[----:B------:R-:W-:-:S04]  /*1790*/  VIADD R8, R8, 0x2 ;  /* 0x0000000208087836 */ /* 0x000fc80000000000 */
[----:B------:R-:W-:Y:S01]  /*17a0*/  FMUL.RZ R5, R5, R8 ;  /* 0x0000000805057220 */ /* 0x000fe2000040c000 */
[----:B------:R-:W-:-:S05]  /*17b0*/  IMAD.MOV.U32 R8, RZ, RZ, R11 ;  /* 0x000000ffff087224 */ /* 0x000fca00078e000b */
[----:B------:R-:W0:Y:S02]  /*17c0*/  F2I.U32.TRUNC.NTZ R5, R5 ;  /* 0x0000000500057305 */ /* 0x000e24000020f000 */
[----:B0-----:R-:W-:Y:S01]  /*17d0*/  LOP3.LUT R0, R5, 0xffff, RZ, 0xc0, !PT ;  /* 0x0000ffff05007812 */ /* 0x001fe200078ec0ff */
[----:B------:R-:W-:Y:S01]  /*17e0*/  @!P0 IMAD.MOV.U32 R0, RZ, RZ, -0x1 ;  /* 0xffffffffff008424 */ /* 0x000fe200078e00ff */
[----:B------:R-:W-:Y:S06]  /*17f0*/  RET.REL.NODEC R8 `(_Z7kernel1PjS_jj) ;  /* 0xffffffe808007950 */ /* 0x000fec0003c3ffff */
.L_x_52:
        /* <DEDUP_REMOVED lines=16> */
.L_x_62:


//--------------------- .text._Z7kernel2PjS_jj    --------------------------
	.section	.text._Z7kernel2PjS_jj,"ax",@progbits
	.align	128
        .global         _Z7kernel2PjS_jj
        .type           _Z7kernel2PjS_jj,@function
        .size           _Z7kernel2PjS_jj,(.L_x_65 - _Z7kernel2PjS_jj)
        .other          _Z7kernel2PjS_jj,@"STO_CUDA_ENTRY STV_DEFAULT"
_Z7kernel2PjS_jj:
.text._Z7kernel2PjS_jj:
[----:B------:R-:W-:Y:S08]  /*0000*/  LDC R1, c[0x0][0x37c] ;  /* 0x0000df00ff017b82 */ /* 0x000ff00000000800 */
[----:B------:R-:W0:Y:S01]  /*0010*/  S2UR UR5, SR_CgaCtaId ;  /* 0x00000000000579c3 */ /* 0x000e220000008800 */
[----:B------:R-:W1:Y:S01]  /*0020*/  S2R R4, SR_TID.X ;  /* 0x0000000000047919 */ /* 0x000e620000002100 */
[----:B------:R-:W-:Y:S01]  /*0030*/  UMOV UR4, 0x400 ;  /* 0x0000040000047882 */ /* 0x000fe20000000000 */
[----:B------:R-:W-:Y:S01]  /*0040*/  BSSY.RECONVERGENT B0, `(.L_x_53) ;  /* 0x0000060000007945 */ /* 0x000fe20003800200 */
[----:B------:R-:W2:Y:S04]  /*0050*/  S2R R0, SR_CTAID.Y ;  /* 0x0000000000007919 */ /* 0x000ea80000002600 */
[----:B------:R-:W3:Y:S08]  /*0060*/  LDC R5, c[0x0][0x360] ;  /* 0x0000d800ff057b82 */ /* 0x000ef00000000800 */
[----:B------:R-:W4:Y:S01]  /*0070*/  S2UR UR6, SR_CTAID.X ;  /* 0x00000000000679c3 */ /* 0x000f220000002500 */
[----:B0-----:R-:W-:Y:S01]  /*0080*/  ULEA UR4, UR5, UR4, 0x18 ;  /* 0x0000000405047291 */ /* 0x001fe2000f8ec0ff */
[----:B------:R-:W0:Y:S01]  /*0090*/  LDCU UR5, c[0x0][0x390] ;  /* 0x00007200ff0577ac */ /* 0x000e220008000800 */
[----:B---3--:R-:W-:-:S04]  /*00a0*/  IMAD.SHL.U32 R7, R5, 0x8, RZ ;  /* 0x0000000805077824 */ /* 0x008fc800078e00ff */
[----:B-1----:R-:W-:-:S05]  /*00b0*/  LEA R6, R4, UR4, 0x2 ;  /* 0x0000000404067c11 */ /* 0x002fca000f8e10ff */
[----:B------:R1:W-:Y:S01]  /*00c0*/  STS [R6], RZ ;  /* 0x000000ff06007388 */ /* 0x0003e20000000800 */
[----:B----4-:R-:W-:Y:S01]  /*00d0*/  IMAD R11, R7, UR6, RZ ;  /* 0x00000006070b7c24 */ /* 0x010fe2000f8e02ff */
[----:B------:R-:W3:Y:S03]  /*00e0*/  LDCU.64 UR6, c[0x0][0x358] ;  /* 0x00006b00ff0677ac */ /* 0x000ee60008000a00 */
[----:B------:R-:W-:-:S05]  /*00f0*/  IMAD.IADD R8, R11, 0x1, R4 ;  /* 0x000000010b087824 */ /* 0x000fca00078e0204 */
[C---:B0-----:R-:W-:Y:S02]  /*0100*/  ISETP.GE.U32.AND P0, PT, R8.reuse, UR5, PT ;  /* 0x0000000508007c0c */ /* 0x041fe4000bf06070 */
[----:B------:R-:W-:-:S11]  /*0110*/  VIADDMNMX.U32 R7, R8, R7, UR5, PT ;  /* 0x0000000508077e46 */ /* 0x000fd6000b800007 */
[----:B-123--:R-:W-:Y:S05]  /*0120*/  @P0 BRA `(.L_x_54) ;  /* 0x0000000400440947 */ /* 0x00efea0003800000 */
[----:B------:R-:W0:Y:S01]  /*0130*/  I2F.U32.RP R10, R5 ;  /* 0x00000005000a7306 */ /* 0x000e220000209000 */
[----:B------:R-:W-:Y:S01]  /*0140*/  IADD3 R2, PT, PT, R8, R5, RZ ;  /* 0x0000000508027210 */ /* 0x000fe20007ffe0ff */
[----:B------:R-:W-:Y:S01]  /*0150*/  BSSY.RECONVERGENT B1, `(.L_x_55) ;  /* 0x0000033000017945 */ /* 0x000fe20003800200 */
[----:B------:R-:W-:Y:S02]  /*0160*/  ISETP.NE.U32.AND P3, PT, R5, RZ, PT ;  /* 0x000000ff0500720c */ /* 0x000fe40003f65070 */
[CC--:B------:R-:W-:Y:S02]  /*0170*/  VIMNMX.U32 R9, PT, PT, R7.reuse, R2.reuse, !PT ;  /* 0x0000000207097248 */ /* 0x0c0fe40007fe0000 */
[----:B------:R-:W-:-:S03]  /*0180*/  ISETP.GT.U32.AND P0, PT, R7, R2, PT ;  /* 0x000000020700720c */ /* 0x000fc60003f04070 */
[----:B------:R-:W-:Y:S02]  /*0190*/  IMAD.IADD R9, R9, 0x1, -R2 ;  /* 0x0000000109097824 */ /* 0x000fe400078e0a02 */
[----:B------:R-:W-:Y:S01]  /*01a0*/  HFMA2 R2, -RZ, RZ, 0, 0 ;  /* 0x00000000ff027431 */ /* 0x000fe200000001ff */
[----:B0-----:R-:W0:Y:S02]  /*01b0*/  MUFU.RCP R10, R10 ;  /* 0x0000000a000a7308 */ /* 0x001e240000001000 */
[----:B0-----:R-:W-:Y:S02]  /*01c0*/  VIADD R3, R10, 0xffffffe ;  /* 0x0ffffffe0a037836 */ /* 0x001fe40000000000 */
[----:B------:R-:W-:-:S03]  /*01d0*/  VIADD R10, R9, 0xffffffff ;  /* 0xffffffff090a7836 */ /* 0x000fc60000000000 */
[----:B------:R-:W-:Y:S01]  /*01e0*/  @!P0 IMAD.MOV R10, RZ, RZ, R9 ;  /* 0x000000ffff0a8224 */ /* 0x000fe200078e0209 */
[----:B------:R-:W-:Y:S01]  /*01f0*/  SEL R9, RZ, 0x1, !P0 ;  /* 0x00000001ff097807 */ /* 0x000fe20004000000 */
[----:B------:R-:W0:Y:S02]  /*0200*/  F2I.FTZ.U32.TRUNC.NTZ R3, R3 ;  /* 0x0000000300037305 */ /* 0x000e24000021f000 */
[----:B0-----:R-:W-:-:S04]  /*0210*/  IMAD.MOV R12, RZ, RZ, -R3 ;  /* 0x000000ffff0c7224 */ /* 0x001fc800078e0a03 */
[----:B------:R-:W-:-:S04]  /*0220*/  IMAD R13, R12, R5, RZ ;  /* 0x000000050c0d7224 */ /* 0x000fc800078e02ff */
[----:B------:R-:W-:-:S06]  /*0230*/  IMAD.HI.U32 R3, R3, R13, R2 ;  /* 0x0000000d03037227 */ /* 0x000fcc00078e0002 */
[----:B------:R-:W-:-:S04]  /*0240*/  IMAD.HI.U32 R12, R3, R10, RZ ;  /* 0x0000000a030c7227 */ /* 0x000fc800078e00ff */
[----:B------:R-:W-:-:S04]  /*0250*/  IMAD.MOV R2, RZ, RZ, -R12 ;  /* 0x000000ffff027224 */ /* 0x000fc800078e0a0c */
[----:B------:R-:W-:Y:S02]  /*0260*/  IMAD R10, R5, R2, R10 ;  /* 0x00000002050a7224 */ /* 0x000fe400078e020a */
[----:B------:R-:W0:Y:S03]  /*0270*/  LDC.64 R2, c[0x0][0x380] ;  /* 0x0000e000ff027b82 */ /* 0x000e260000000a00 */
[----:B------:R-:W-:-:S13]  /*0280*/  ISETP.GE.U32.AND P1, PT, R10, R5, PT ;  /* 0x000000050a00720c */ /* 0x000fda0003f26070 */
[----:B------:R-:W-:Y:S01]  /*0290*/  @P1 IMAD.IADD R10, R10, 0x1, -R5 ;  /* 0x000000010a0a1824 */ /* 0x000fe200078e0a05 */
[----:B------:R-:W-:-:S04]  /*02a0*/  @P1 IADD3 R12, PT, PT, R12, 0x1, RZ ;  /* 0x000000010c0c1810 */ /* 0x000fc80007ffe0ff */
[----:B------:R-:W-:-:S13]  /*02b0*/  ISETP.GE.U32.AND P2, PT, R10, R5, PT ;  /* 0x000000050a00720c */ /* 0x000fda0003f46070 */
[----:B------:R-:W-:Y:S01]  /*02c0*/  @P2 VIADD R12, R12, 0x1 ;  /* 0x000000010c0c2836 */ /* 0x000fe20000000000 */
[----:B------:R-:W-:-:S05]  /*02d0*/  @!P3 LOP3.LUT R12, RZ, R5, RZ, 0x33, !PT ;  /* 0x00000005ff0cb212 */ /* 0x000fca00078e33ff */
[----:B------:R-:W-:-:S05]  /*02e0*/  IMAD.IADD R12, R9, 0x1, R12 ;  /* 0x00000001090c7824 */ /* 0x000fca00078e020c */
[C---:B------:R-:W-:Y:S02]  /*02f0*/  LOP3.LUT R9, R12.reuse, 0x3, RZ, 0xc0, !PT ;  /* 0x000000030c097812 */ /* 0x040fe400078ec0ff */
[----:B------:R-:W-:Y:S02]  /*0300*/  ISETP.GE.U32.AND P0, PT, R12, 0x3, PT ;  /* 0x000000030c00780c */ /* 0x000fe40003f06070 */
[----:B------:R-:W-:Y:S01]  /*0310*/  ISETP.NE.AND P1, PT, R9, 0x3, PT ;  /* 0x000000030900780c */ /* 0x000fe20003f25270 */
[----:B------:R-:W-:-:S12]  /*0320*/  IMAD.MOV.U32 R9, RZ, RZ, RZ ;  /* 0x000000ffff097224 */ /* 0x000fd800078e00ff */
[----:B0-----:R-:W-:Y:S05]  /*0330*/  @!P1 BRA `(.L_x_56) ;  /* 0x0000000000509947 */ /* 0x001fea0003800000 */
[----:B------:R-:W0:Y:S01]  /*0340*/  LDCU.64 UR4, c[0x0][0x380] ;  /* 0x00007000ff0477ac */ /* 0x000e220008000a00 */
[----:B------:R-:W-:Y:S02]  /*0350*/  IADD3 R11, P1, PT, R11, R4, RZ ;  /* 0x000000040b0b7210 */ /* 0x000fe40007f3e0ff */
[----:B------:R-:W-:-:S03]  /*0360*/  IADD3 R9, PT, PT, R12, 0x1, RZ ;  /* 0x000000010c097810 */ /* 0x000fc60007ffe0ff */
[----:B------:R-:W-:Y:S01]  /*0370*/  IMAD.X R14, RZ, RZ, RZ, P1 ;  /* 0x000000ffff0e7224 */ /* 0x000fe200008e06ff */
[----:B------:R-:W-:Y:S01]  /*0380*/  LOP3.LUT R10, R9, 0x3, RZ, 0xc0, !PT ;  /* 0x00000003090a7812 */ /* 0x000fe200078ec0ff */
[----:B------:R-:W-:Y:S01]  /*0390*/  IMAD.MOV.U32 R9, RZ, RZ, RZ ;  /* 0x000000ffff097224 */ /* 0x000fe200078e00ff */
[----:B0-----:R-:W-:-:S04]  /*03a0*/  LEA R12, P2, R11, UR4, 0x2 ;  /* 0x000000040b0c7c11 */ /* 0x001fc8000f8410ff */
[----:B------:R-:W-:Y:S01]  /*03b0*/  LEA.HI.X R11, R11, UR5, R14, 0x2, P2 ;  /* 0x000000050b0b7c11 */ /* 0x000fe200090f140e */
[----:B------:R-:W-:-:S08]  /*03c0*/  IMAD.MOV R14, RZ, RZ, -R10 ;  /* 0x000000ffff0e7224 */ /* 0x000fd000078e0a0a */
.L_x_57:
[----:B------:R-:W-:-:S05]  /*03d0*/  MOV R13, R11 ;  /* 0x0000000b000d7202 */ /* 0x000fca0000000f00 */
[----:B------:R-:W2:Y:S01]  /*03e0*/  LDG.E R11, desc[UR6][R12.64] ;  /* 0x000000060c0b7981 */ /* 0x000ea2000c1e1900 */
[----:B------:R-:W-:Y:S02]  /*03f0*/  VIADD R14, R14, 0x1 ;  /* 0x000000010e0e7836 */ /* 0x000fe40000000000 */
[----:B------:R-:W-:Y:S01]  /*0400*/  IMAD.IADD R8, R5, 0x1, R8 ;  /* 0x0000000105087824 */ /* 0x000fe200078e0208 */
[----:B--2---:R-:W-:Y:S01]  /*0410*/  ISETP.NE.AND P1, PT, R11, R0, PT ;  /* 0x000000000b00720c */ /* 0x004fe20003f25270 */
[----:B------:R-:W-:-:S03]  /*0420*/  IMAD.WIDE.U32 R10, R5, 0x4, R12 ;  /* 0x00000004050a7825 */ /* 0x000fc600078e000c */
[----:B------:R-:W-:-:S09]  /*0430*/  MOV R12, R10 ;  /* 0x0000000a000c7202 */ /* 0x000fd20000000f00 */
[----:B------:R-:W-:-:S05]  /*0440*/  @!P1 VIADD R9, R9, 0x1 ;  /* 0x0000000109099836 */ /* 0x000fca0000000000 */
[----:B------:R0:W-:Y:S01]  /*0450*/  @!P1 STS [R6], R9 ;  /* 0x0000000906009388 */ /* 0x0001e20000000800 */
[----:B------:R-:W-:-:S13]  /*0460*/  ISETP.NE.AND P1, PT, R14, RZ, PT ;  /* 0x000000ff0e00720c */ /* 0x000fda0003f25270 */
[----:B0-----:R-:W-:Y:S05]  /*0470*/  @P1 BRA `(.L_x_57) ;  /* 0xfffffffc00d41947 */ /* 0x001fea000383ffff */
.L_x_56:
[----:B------:R-:W-:Y:S05]  /*0480*/  BSYNC.RECONVERGENT B1 ;  /* 0x0000000000017941 */ /* 0x000fea0003800200 */
.L_x_55:
[----:B------:R-:W-:Y:S05]  /*0490*/  @!P0 BRA `(.L_x_54) ;  /* 0x0000000000688947 */ /* 0x000fea0003800000 */
.L_x_58:
[----:B------:R-:W-:-:S04]  /*04a0*/  IMAD.WIDE.U32 R10, R8, 0x4, R2 ;  /* 0x00000004080a7825 */ /* 0x000fc800078e0002 */
[----:B------:R-:W-:Y:S02]  /*04b0*/  IMAD.IADD R8, R5, 0x1, R8 ;  /* 0x0000000105087824 */ /* 0x000fe400078e0208 */
[----:B------:R-:W2:Y:S02]  /*04c0*/  LDG.E R11, desc[UR6][R10.64] ;  /* 0x000000060a0b7981 */ /* 0x000ea4000c1e1900 */
[C---:B------:R-:W-:Y:S01]  /*04d0*/  IMAD.WIDE.U32 R12, R8.reuse, 0x4, R2 ;  /* 0x00000004080c7825 */ /* 0x040fe200078e0002 */
[----:B------:R-:W-:-:S05]  /*04e0*/  IADD3 R8, PT, PT, R8, R5, RZ ;  /* 0x0000000508087210 */ /* 0x000fca0007ffe0ff */
[----:B------:R-:W3:Y:S01]  /*04f0*/  LDG.E R13, desc[UR6][R12.64] ;  /* 0x000000060c0d7981 */ /* 0x000ee2000c1e1900 */
[----:B------:R-:W-:-:S04]  /*0500*/  IMAD.WIDE.U32 R14, R8, 0x4, R2 ;  /* 0x00000004080e7825 */ /* 0x000fc800078e0002 */
[----:B------:R-:W-:Y:S02]  /*0510*/  IMAD.IADD R8, R8, 0x1, R5 ;  /* 0x0000000108087824 */ /* 0x000fe400078e0205 */
[----:B------:R-:W4:Y:S02]  /*0520*/  LDG.E R15, desc[UR6][R14.64] ;  /* 0x000000060e0f7981 */ /* 0x000f24000c1e1900 */
[----:B------:R-:W-:-:S06]  /*0530*/  IMAD.WIDE.U32 R16, R8, 0x4, R2 ;  /* 0x0000000408107825 */ /* 0x000fcc00078e0002 */
[----:B------:R-:W5:Y:S01]  /*0540*/  LDG.E R17, desc[UR6][R16.64] ;  /* 0x0000000610117981 */ /* 0x000f62000c1e1900 */
[----:B------:R-:W-:Y:S02]  /*0550*/  IADD3 R8, PT, PT, R8, R5, RZ ;  /* 0x0000000508087210 */ /* 0x000fe40007ffe0ff */
[-C--:B--2---:R-:W-:Y:S02]  /*0560*/  ISETP.NE.AND P0, PT, R11, R0.reuse, PT ;  /* 0x000000000b00720c */ /* 0x084fe40003f05270 */
[----:B---3--:R-:W-:-:S11]  /*0570*/  ISETP.NE.AND P1, PT, R13, R0, PT ;  /* 0x000000000d00720c */ /* 0x008fd60003f25270 */
[----:B0-----:R-:W-:Y:S01]  /*0580*/  @!P0 VIADD R9, R9, 0x1 ;  /* 0x0000000109098836 */ /* 0x001fe20000000000 */
[----:B----4-:R-:W-:-:S04]  /*0590*/  ISETP.NE.AND P2, PT, R15, R0, PT ;  /* 0x000000000f00720c */ /* 0x010fc80003f45270 */
[----:B------:R0:W-:Y:S01]  /*05a0*/  @!P0 STS [R6], R9 ;  /* 0x0000000906008388 */ /* 0x0001e20000000800 */
[----:B------:R-:W-:Y:S02]  /*05b0*/  ISETP.GE.U32.AND P0, PT, R8, R7, PT ;  /* 0x000000070800720c */ /* 0x000fe40003f06070 */
[----:B-----5:R-:W-:Y:S02]  /*05c0*/  ISETP.NE.AND P3, PT, R17, R0, PT ;  /* 0x000000001100720c */ /* 0x020fe40003f65270 */
[----:B0-----:R-:W-:-:S05]  /*05d0*/  @!P1 IADD3 R9, PT, PT, R9, 0x1, RZ ;  /* 0x0000000109099810 */ /* 0x001fca0007ffe0ff */
[----:B------:R0:W-:Y:S02]  /*05e0*/  @!P1 STS [R6], R9 ;  /* 0x0000000906009388 */ /* 0x0001e40000000800 */
[----:B0-----:R-:W-:-:S05]  /*05f0*/  @!P2 VIADD R9, R9, 0x1 ;  /* 0x000000010909a836 */ /* 0x001fca0000000000 */
[----:B------:R0:W-:Y:S02]  /*0600*/  @!P2 STS [R6], R9 ;  /* 0x000000090600a388 */ /* 0x0001e40000000800 */
[----:B0-----:R-:W-:-:S05]  /*0610*/  @!P3 VIADD R9, R9, 0x1 ;  /* 0x000000010909b836 */ /* 0x001fca0000000000 */
[----:B------:R0:W-:Y:S01]  /*0620*/  @!P3 STS [R6], R9 ;  /* 0x000000090600b388 */ /* 0x0001e20000000800 */
[----:B------:R-:W-:Y:S05]  /*0630*/  @!P0 BRA `(.L_x_58) ;  /* 0xfffffffc00988947 */ /* 0x000fea000383ffff */
.L_x_54:
[----:B------:R-:W-:Y:S05]  /*0640*/  BSYNC.RECONVERGENT B0 ;  /* 0x0000000000007941 */ /* 0x000fea0003800200 */
.L_x_53:
[----:B------:R-:W-:Y:S02]  /*0650*/  ISETP.GE.U32.AND P0, PT, R5, 0x2, PT ;  /* 0x000000020500780c */ /* 0x000fe40003f06070 */
[----:B------:R-:W-:-:S11]  /*0660*/  ISETP.NE.AND P1, PT, R4, RZ, PT ;  /* 0x000000ff0400720c */ /* 0x000fd60003f25270 */
[----:B------:R-:W-:Y:S05]  /*0670*/  @!P0 BRA `(.L_x_59) ;  /* 0x00000000003c8947 */ /* 0x000fea0003800000 */
[----:B------:R-:W-:-:S07]  /*0680*/  IMAD.MOV.U32 R3, RZ, RZ, 0x1 ;  /* 0x00000001ff037424 */ /* 0x000fce00078e00ff */
.L_x_60:
[----:B------:R-:W-:Y:S01]  /*0690*/  IMAD.SHL.U32 R8, R3, 0x2, RZ ;  /* 0x0000000203087824 */ /* 0x000fe200078e00ff */
[----:B------:R-:W-:Y:S01]  /*06a0*/  BAR.SYNC.DEFER_BLOCKING 0x0 ;  /* 0x0000000000007b1d */ /* 0x000fe20000010000 */
[----:B------:R-:W-:-:S03]  /*06b0*/  IMAD.IADD R2, R4, 0x1, R3 ;  /* 0x0000000104027824 */ /* 0x000fc600078e0203 */
[----:B------:R-:W-:-:S04]  /*06c0*/  IADD3 R7, PT, PT, R8, 0x3ff, RZ ;  /* 0x000003ff08077810 */ /* 0x000fc80007ffe0ff */
[----:B------:R-:W-:-:S04]  /*06d0*/  LOP3.LUT P0, RZ, R7, R4, RZ, 0xc0, !PT ;  /* 0x0000000407ff7212 */ /* 0x000fc8000780c0ff */
[----:B------:R-:W-:-:S13]  /*06e0*/  ISETP.GE.OR P0, PT, R2, R5, P0 ;  /* 0x000000050200720c */ /* 0x000fda0000706670 */
[----:B------:R-:W-:Y:S02]  /*06f0*/  @!P0 IMAD R2, R3, 0x4, R6 ;  /* 0x0000000403028824 */ /* 0x000fe400078e0206 */
[----:B------:R-:W-:Y:S04]  /*0700*/  @!P0 LDS R3, [R6] ;  /* 0x0000000006038984 */ /* 0x000fe80000000800 */
[----:B------:R-:W1:Y:S02]  /*0710*/  @!P0 LDS R2, [R2] ;  /* 0x0000000002028984 */ /* 0x000e640000000800 */
[----:B-1----:R-:W-:Y:S01]  /*0720*/  @!P0 IADD3 R7, PT, PT, R2, R3, RZ ;  /* 0x0000000302078210 */ /* 0x002fe20007ffe0ff */
[----:B------:R-:W-:-:S04]  /*0730*/  IMAD.MOV.U32 R3, RZ, RZ, R8 ;  /* 0x000000ffff037224 */ /* 0x000fc800078e0008 */
[----:B------:R1:W-:Y:S01]  /*0740*/  @!P0 STS [R6], R7 ;  /* 0x0000000706008388 */ /* 0x0003e20000000800 */
[----:B------:R-:W-:-:S13]  /*0750*/  ISETP.GE.AND P0, PT, R8, R5, PT ;  /* 0x000000050800720c */ /* 0x000fda0003f06270 */
[----:B-1----:R-:W-:Y:S05]  /*0760*/  @!P0 BRA `(.L_x_60) ;  /* 0xfffffffc00c88947 */ /* 0x002fea000383ffff */
.L_x_59:
[----:B------:R-:W-:Y:S05]  /*0770*/  @P1 EXIT ;  /* 0x000000000000194d */ /* 0x000fea0003800000 */
[----:B------:R-:W1:Y:S01]  /*0780*/  S2UR UR5, SR_CgaCtaId ;  /* 0x00000000000579c3 */ /* 0x000e620000008800 */
[----:B------:R-:W-:Y:S02]  /*0790*/  UMOV UR4, 0x400 ;  /* 0x0000040000047882 */ /* 0x000fe40000000000 */
[----:B-1----:R-:W-:-:S09]  /*07a0*/  ULEA UR4, UR5, UR4, 0x18 ;  /* 0x0000000405047291 */ /* 0x002fd2000f8ec0ff */
[----:B------:R-:W1:Y:S02]  /*07b0*/  LDS R5, [UR4] ;  /* 0x00000004ff057984 */ /* 0x000e640008000800 */
[----:B-1----:R-:W-:-:S13]  /*07c0*/  ISETP.NE.AND P0, PT, R5, RZ, PT ;  /* 0x000000ff0500720c */ /* 0x002fda0003f05270 */
[----:B------:R-:W-:Y:S05]  /*07d0*/  @!P0 EXIT ;  /* 0x000000000000894d */ /* 0x000fea0003800000 */
[----:B------:R-:W1:Y:S02]  /*07e0*/  LDC.64 R2, c[0x0][0x388] ;  /* 0x0000e200ff027b82 */ /* 0x000e640000000a00 */
[----:B-1----:R-:W-:-:S05]  /*07f0*/  IMAD.WIDE.U32 R2, R0, 0x4, R2 ;  /* 0x0000000400027825 */ /* 0x002fca00078e0002 */
[----:B------:R-:W-:Y:S01]  /*0800*/  REDG.E.ADD.STRONG.GPU desc[UR6][R2.64], R5 ;  /* 0x000000050200798e */ /* 0x000fe2000c12e106 */
[----:B------:R-:W-:Y:S05]  /*0810*/  EXIT ;  /* 0x000000000000794d */ /* 0x000fea0003800000 */
.L_x_61:
        /* <DEDUP_REMOVED lines=14> */
.L_x_65:


//--------------------- .nv.shared._Z14convert_kernelPjj --------------------------
	.section	.nv.shared._Z14convert_kernelPjj,"aw",@nobits
	.sectionflags	@""
	.align	16
	.zero		1024


//--------------------- .nv.shared.reserved.0     --------------------------
	.section	.nv.shared.reserved.0,"aw",@nobits
	.weak		__nv_reservedSMEM_offset_0_alias
	.size		__nv_reservedSMEM_offset_0_alias, 0, 64
	.other		__nv_reservedSMEM_offset_0_alias,@"STO_CUDA_RESERVED_SHARED STV_DEFAULT"
__nv_reservedSMEM_offset_0_alias:
	.zero		0
	.zero		64


//--------------------- .nv.shared._Z7kernel1PjS_jj --------------------------
	.section	.nv.shared._Z7kernel1PjS_jj,"aw",@nobits
	.sectionflags	@""
	.align	16
	.zero		1024


//--------------------- .nv.shared._Z7kernel2PjS_jj --------------------------
	.section	.nv.shared._Z7kernel2PjS_jj,"aw",@nobits
	.sectionflags	@""
	.align	16
	.zero		1024


//--------------------- .nv.constant0._Z14convert_kernelPjj --------------------------
	.section	.nv.constant0._Z14convert_kernelPjj,"a",@progbits
	.sectionflags	@""
	.align	4
.nv.constant0._Z14convert_kernelPjj:
	.zero		908


//--------------------- .nv.constant0._Z7kernel1PjS_jj --------------------------
	.section	.nv.constant0._Z7kernel1PjS_jj,"a",@progbits
	.sectionflags	@""
	.align	4
.nv.constant0._Z7kernel1PjS_jj:
	.zero		920


//--------------------- .nv.constant0._Z7kernel2PjS_jj --------------------------
	.section	.nv.constant0._Z7kernel2PjS_jj,"a",@progbits
	.sectionflags	@""
	.align	4
.nv.constant0._Z7kernel2PjS_jj:
	.zero		920


//--------------------- SYMBOLS --------------------------

	.type		.nv.reservedSmem.offset0,@object
	.size		.nv.reservedSmem.offset0,0x4
	.type		.nv.reservedSmem.cap,@object
	.size		.nv.reservedSmem.cap,0x4
